def attn_fwd(
    Q,
    K,
    V,
    Out,
    Lse,
    sm_scale,
    stride_qz,
    stride_qh,
    stride_qm,
    stride_qk,
    stride_kz,
    stride_kh,
    stride_kn,
    stride_kk,
    stride_vz,
    stride_vh,
    stride_vn,
    stride_vk,
    stride_oz,
    stride_oh,
    stride_om,
    stride_ok,
    seqlen_q,
    seqlen_k,
    BLOCK_M: tl.constexpr,
    BLOCK_N: tl.constexpr,
    HEAD_DIM: tl.constexpr,
    CAUSAL: tl.constexpr,
):
    start_m = tl.program_id(0)
    off_hz = tl.program_id(1)
    q_off = off_hz * stride_qh
    k_off = off_hz * stride_kh
    v_off = off_hz * stride_vh
    offs_m = start_m * BLOCK_M + tl.arange(0, BLOCK_M)
    offs_d = tl.arange(0, HEAD_DIM)
    offs_n = tl.arange(0, BLOCK_N)
    q_ptrs = Q + q_off + offs_m[:, None] * stride_qm + offs_d[None, :] * stride_qk
    k_ptrs = K + k_off + offs_d[:, None] * stride_kk + offs_n[None, :] * stride_kn
    v_ptrs = V + v_off + offs_n[:, None] * stride_vn + offs_d[None, :] * stride_vk
    m_i = tl.full([BLOCK_M], float("-inf"), dtype=tl.float32)
    l_i = tl.zeros([BLOCK_M], dtype=tl.float32) + 1.0
    acc = tl.zeros([BLOCK_M, HEAD_DIM], dtype=tl.float32)
    q = tl.load(q_ptrs)
    acc, l_i, m_i = _attn_fwd_inner(
        acc,
        l_i,
        m_i,
        q,
        k_ptrs,
        v_ptrs,
        sm_scale,
        stride_kn,
        stride_vn,
        start_m,
        seqlen_k,
        BLOCK_M,
        BLOCK_N,
        HEAD_DIM,
        CAUSAL,
    )
    acc = acc / l_i[:, None]
    lse = m_i + tl.math.log2(l_i) / 1.4426950408889634
    o_ptrs = (
        Out
        + off_hz * stride_oh
        + offs_m[:, None] * stride_om
        + offs_d[None, :] * stride_ok
    )
    tl.store(o_ptrs, acc.to(Out.dtype.element_ty))
    tl.store(Lse + off_hz * seqlen_q + offs_m, lse)

# config = {"BLOCK_M": 64, "BLOCK_N": 32, "HEAD_DIM": 32, "arch": "sm_100", "causal": true, "dtype": "bf16", "num_stages": 2, "num_warps": 4}
# arch = sm_100


// ===== COMPILED SASS (sm_100a) =====

	.target	sm_100a

	.elftype	@"ET_EXEC"


//--------------------- .note.nv.tkinfo           --------------------------
	.section	.note.nv.tkinfo,"",@"SHT_NOTE"
	.sectionflags	@"SHF_NOTE_NV_TKINFO"
	.tkinfo
        /*0018*/ 	.word	0x00000081
        /*0030*/ 	.string	""
        /*0030*/ 	.string	"ptxas-blackwell"
        /*0030*/ 	.string	"Cuda compilation tools, release 12.9, V12.9.86"
        /*0030*/ 	.string	"Build cuda_12.9.r12.9/compiler.36037853_0"
        /*0030*/ 	.string	"-v  -suppress-debug-info  -lineinfo  -arch sm_100a "



//--------------------- .note.nv.cuver            --------------------------
	.section	.note.nv.cuver,"",@"SHT_NOTE"
	.sectionflags	@"SHF_NOTE_NV_CUVER"
        /*0018*/ 	.short	0x0001
        /*001a*/ 	.short	0x0064
        /*001c*/ 	.short	0x0001
        /*001e*/ 	.short	0x0000
        /*0020*/ 	.short	0x0001
        /*0022*/ 	.short	0x0000


//--------------------- .nv.info                  --------------------------
	.section	.nv.info,"",@"SHT_CUDA_INFO"
	.align	4


	//----- nvinfo : EIATTR_REGCOUNT
	.align		4
        /*0000*/ 	.byte	0x04, 0x2f
        /*0002*/ 	.short	(.L_5 - .L_4)
	.align		4
.L_4:
        /*0004*/ 	.word	index@(attn_fwd)
        /*0008*/ 	.word	0x00000048


	//----- nvinfo : EIATTR_FRAME_SIZE
	.align		4
.L_5:
        /*000c*/ 	.byte	0x04, 0x11
        /*000e*/ 	.short	(.L_7 - .L_6)
	.align		4
.L_6:
        /*0010*/ 	.word	index@($__internal_2_$__cuda_sm10x_tcgen05_guardrail_trap_unallocated_columns_being_dealloced)
        /*0014*/ 	.word	0x00000000


	//----- nvinfo : EIATTR_FRAME_SIZE
	.align		4
.L_7:
        /*0018*/ 	.byte	0x04, 0x11
        /*001a*/ 	.short	(.L_9 - .L_8)
	.align		4
.L_8:
        /*001c*/ 	.word	index@($__internal_1_$__cuda_sm10x_tcgen05_guardrail_trap_phase_invalid_during_alloc)
        /*0020*/ 	.word	0x00000000


	//----- nvinfo : EIATTR_FRAME_SIZE
	.align		4
.L_9:
        /*0024*/ 	.byte	0x04, 0x11
        /*0026*/ 	.short	(.L_11 - .L_10)
	.align		4
.L_10:
        /*0028*/ 	.word	index@($__internal_0_$__cuda_sm10x_tcgen05_guardrail_trap_col_being_dealloced_not_returned_by_alloc)
        /*002c*/ 	.word	0x00000000


	//----- nvinfo : EIATTR_FRAME_SIZE
	.align		4
.L_11:
        /*0030*/ 	.byte	0x04, 0x11
        /*0032*/ 	.short	(.L_13 - .L_12)
	.align		4
.L_12:
        /*0034*/ 	.word	index@(attn_fwd)
        /*0038*/ 	.word	0x00000000


	//----- nvinfo : EIATTR_MIN_STACK_SIZE
	.align		4
.L_13:
        /*003c*/ 	.byte	0x04, 0x12
        /*003e*/ 	.short	(.L_15 - .L_14)
	.align		4
.L_14:
        /*0040*/ 	.word	index@(attn_fwd)
        /*0044*/ 	.word	0x00000000
.L_15:


//--------------------- .nv.info.attn_fwd         --------------------------
	.section	.nv.info.attn_fwd,"",@"SHT_CUDA_INFO"
	.sectionflags	@""
	.align	4


	//----- nvinfo : EIATTR_CUDA_API_VERSION
	.align		4
        /*0000*/ 	.byte	0x04, 0x37
        /*0002*/ 	.short	(.L_17 - .L_16)
.L_16:
        /*0004*/ 	.word	0x00000081


	//----- nvinfo : EIATTR_KPARAM_INFO
	.align		4
.L_17:
        /*0008*/ 	.byte	0x04, 0x17
        /*000a*/ 	.short	(.L_19 - .L_18)
.L_18:
        /*000c*/ 	.word	0x00000000
        /*0010*/ 	.short	0x0019
        /*0012*/ 	.short	0x0080
        /*0014*/ 	.byte	0x00, 0xf4, 0x21, 0x00


	//----- nvinfo : EIATTR_KPARAM_INFO
	.align		4
.L_19:
        /*0018*/ 	.byte	0x04, 0x17
        /*001a*/ 	.short	(.L_21 - .L_20)
.L_20:
        /*001c*/ 	.word	0x00000000
        /*0020*/ 	.short	0x0018
        /*0022*/ 	.short	0x0078
        /*0024*/ 	.byte	0x00, 0xf4, 0x21, 0x00


	//----- nvinfo : EIATTR_KPARAM_INFO
	.align		4
.L_21:
        /*0028*/ 	.byte	0x04, 0x17
        /*002a*/ 	.short	(.L_23 - .L_22)
.L_22:
        /*002c*/ 	.word	0x00000000
        /*0030*/ 	.short	0x0017
        /*0032*/ 	.short	0x0070
        /*0034*/ 	.byte	0x00, 0xf0, 0x11, 0x00


	//----- nvinfo : EIATTR_KPARAM_INFO
	.align		4
.L_23:
        /*0038*/ 	.byte	0x04, 0x17
        /*003a*/ 	.short	(.L_25 - .L_24)
.L_24:
        /*003c*/ 	.word	0x00000000
        /*0040*/ 	.short	0x0016
        /*0042*/ 	.short	0x006c
        /*0044*/ 	.byte	0x00, 0xf0, 0x11, 0x00


	//----- nvinfo : EIATTR_KPARAM_INFO
	.align		4
.L_25:
        /*0048*/ 	.byte	0x04, 0x17
        /*004a*/ 	.short	(.L_27 - .L_26)
.L_26:
        /*004c*/ 	.word	0x00000000
        /*0050*/ 	.short	0x0015
        /*0052*/ 	.short	0x0068
        /*0054*/ 	.byte	0x00, 0xf0, 0x11, 0x00


	//----- nvinfo : EIATTR_KPARAM_INFO
	.align		4
.L_27:
        /*0058*/ 	.byte	0x04, 0x17
        /*005a*/ 	.short	(.L_29 - .L_28)
.L_28:
        /*005c*/ 	.word	0x00000000
        /*0060*/ 	.short	0x0014
        /*0062*/ 	.short	0x0064
        /*0064*/ 	.byte	0x00, 0xf0, 0x11, 0x00


	//----- nvinfo : EIATTR_KPARAM_INFO
	.align		4
.L_29:
        /*0068*/ 	.byte	0x04, 0x17
        /*006a*/ 	.short	(.L_31 - .L_30)
.L_30:
        /*006c*/ 	.word	0x00000000
        /*0070*/ 	.short	0x0013
        /*0072*/ 	.short	0x0060
        /*0074*/ 	.byte	0x00, 0xf0, 0x11, 0x00


	//----- nvinfo : EIATTR_KPARAM_INFO
	.align		4
.L_31:
        /*0078*/ 	.byte	0x04, 0x17
        /*007a*/ 	.short	(.L_33 - .L_32)
.L_32:
        /*007c*/ 	.word	0x00000000
        /*0080*/ 	.short	0x0012
        /*0082*/ 	.short	0x005c
        /*0084*/ 	.byte	0x00, 0xf0, 0x11, 0x00


	//----- nvinfo : EIATTR_KPARAM_INFO
	.align		4
.L_33:
        /*0088*/ 	.byte	0x04, 0x17
        /*008a*/ 	.short	(.L_35 - .L_34)
.L_34:
        /*008c*/ 	.word	0x00000000
        /*0090*/ 	.short	0x0011
        /*0092*/ 	.short	0x0058
        /*0094*/ 	.byte	0x00, 0xf0, 0x11, 0x00


	//----- nvinfo : EIATTR_KPARAM_INFO
	.align		4
.L_35:
        /*0098*/ 	.byte	0x04, 0x17
        /*009a*/ 	.short	(.L_37 - .L_36)
.L_36:
        /*009c*/ 	.word	0x00000000
        /*00a0*/ 	.short	0x0010
        /*00a2*/ 	.short	0x0054
        /*00a4*/ 	.byte	0x00, 0xf0, 0x11, 0x00


	//----- nvinfo : EIATTR_KPARAM_INFO
	.align		4
.L_37:
        /*00a8*/ 	.byte	0x04, 0x17
        /*00aa*/ 	.short	(.L_39 - .L_38)
.L_38:
        /*00ac*/ 	.word	0x00000000
        /*00b0*/ 	.short	0x000f
        /*00b2*/ 	.short	0x0050
        /*00b4*/ 	.byte	0x00, 0xf0, 0x11, 0x00


	//----- nvinfo : EIATTR_KPARAM_INFO
	.align		4
.L_39:
        /*00b8*/ 	.byte	0x04, 0x17
        /*00ba*/ 	.short	(.L_41 - .L_40)
.L_40:
        /*00bc*/ 	.word	0x00000000
        /*00c0*/ 	.short	0x000e
        /*00c2*/ 	.short	0x004c
        /*00c4*/ 	.byte	0x00, 0xf0, 0x11, 0x00


	//----- nvinfo : EIATTR_KPARAM_INFO
	.align		4
.L_41:
        /*00c8*/ 	.byte	0x04, 0x17
        /*00ca*/ 	.short	(.L_43 - .L_42)
.L_42:
        /*00cc*/ 	.word	0x00000000
        /*00d0*/ 	.short	0x000d
        /*00d2*/ 	.short	0x0048
        /*00d4*/ 	.byte	0x00, 0xf0, 0x11, 0x00


	//----- nvinfo : EIATTR_KPARAM_INFO
	.align		4
.L_43:
        /*00d8*/ 	.byte	0x04, 0x17
        /*00da*/ 	.short	(.L_45 - .L_44)
.L_44:
        /*00dc*/ 	.word	0x00000000
        /*00e0*/ 	.short	0x000c
        /*00e2*/ 	.short	0x0044
        /*00e4*/ 	.byte	0x00, 0xf0, 0x11, 0x00


	//----- nvinfo : EIATTR_KPARAM_INFO
	.align		4
.L_45:
        /*00e8*/ 	.byte	0x04, 0x17
        /*00ea*/ 	.short	(.L_47 - .L_46)
.L_46:
        /*00ec*/ 	.word	0x00000000
        /*00f0*/ 	.short	0x000b
        /*00f2*/ 	.short	0x0040
        /*00f4*/ 	.byte	0x00, 0xf0, 0x11, 0x00


	//----- nvinfo : EIATTR_KPARAM_INFO
	.align		4
.L_47:
        /*00f8*/ 	.byte	0x04, 0x17
        /*00fa*/ 	.short	(.L_49 - .L_48)
.L_48:
        /*00fc*/ 	.word	0x00000000
        /*0100*/ 	.short	0x000a
        /*0102*/ 	.short	0x003c
        /*0104*/ 	.byte	0x00, 0xf0, 0x11, 0x00


	//----- nvinfo : EIATTR_KPARAM_INFO
	.align		4
.L_49:
        /*0108*/ 	.byte	0x04, 0x17
        /*010a*/ 	.short	(.L_51 - .L_50)
.L_50:
        /*010c*/ 	.word	0x00000000
        /*0110*/ 	.short	0x0009
        /*0112*/ 	.short	0x0038
        /*0114*/ 	.byte	0x00, 0xf0, 0x11, 0x00


	//----- nvinfo : EIATTR_KPARAM_INFO
	.align		4
.L_51:
        /*0118*/ 	.byte	0x04, 0x17
        /*011a*/ 	.short	(.L_53 - .L_52)
.L_52:
        /*011c*/ 	.word	0x00000000
        /*0120*/ 	.short	0x0008
        /*0122*/ 	.short	0x0034
        /*0124*/ 	.byte	0x00, 0xf0, 0x11, 0x00


	//----- nvinfo : EIATTR_KPARAM_INFO
	.align		4
.L_53:
        /*0128*/ 	.byte	0x04, 0x17
        /*012a*/ 	.short	(.L_55 - .L_54)
.L_54:
        /*012c*/ 	.word	0x00000000
        /*0130*/ 	.short	0x0007
        /*0132*/ 	.short	0x0030
        /*0134*/ 	.byte	0x00, 0xf0, 0x11, 0x00


	//----- nvinfo : EIATTR_KPARAM_INFO
	.align		4
.L_55:
        /*0138*/ 	.byte	0x04, 0x17
        /*013a*/ 	.short	(.L_57 - .L_56)
.L_56:
        /*013c*/ 	.word	0x00000000
        /*0140*/ 	.short	0x0006
        /*0142*/ 	.short	0x002c
        /*0144*/ 	.byte	0x00, 0xf0, 0x11, 0x00


	//----- nvinfo : EIATTR_KPARAM_INFO
	.align		4
.L_57:
        /*0148*/ 	.byte	0x04, 0x17
        /*014a*/ 	.short	(.L_59 - .L_58)
.L_58:
        /*014c*/ 	.word	0x00000000
        /*0150*/ 	.short	0x0005
        /*0152*/ 	.short	0x0028
        /*0154*/ 	.byte	0x00, 0xf0, 0x11, 0x00


	//----- nvinfo : EIATTR_KPARAM_INFO
	.align		4
.L_59:
        /*0158*/ 	.byte	0x04, 0x17
        /*015a*/ 	.short	(.L_61 - .L_60)
.L_60:
        /*015c*/ 	.word	0x00000000
        /*0160*/ 	.short	0x0004
        /*0162*/ 	.short	0x0020
        /*0164*/ 	.byte	0x00, 0xf4, 0x21, 0x00


	//----- nvinfo : EIATTR_KPARAM_INFO
	.align		4
.L_61:
        /*0168*/ 	.byte	0x04, 0x17
        /*016a*/ 	.short	(.L_63 - .L_62)
.L_62:
        /*016c*/ 	.word	0x00000000
        /*0170*/ 	.short	0x0003
        /*0172*/ 	.short	0x0018
        /*0174*/ 	.byte	0x00, 0xf4, 0x21, 0x00


	//----- nvinfo : EIATTR_KPARAM_INFO
	.align		4
.L_63:
        /*0178*/ 	.byte	0x04, 0x17
        /*017a*/ 	.short	(.L_65 - .L_64)
.L_64:
        /*017c*/ 	.word	0x00000000
        /*0180*/ 	.short	0x0002
        /*0182*/ 	.short	0x0010
        /*0184*/ 	.byte	0x00, 0xf4, 0x21, 0x00


	//----- nvinfo : EIATTR_KPARAM_INFO
	.align		4
.L_65:
        /*0188*/ 	.byte	0x04, 0x17
        /*018a*/ 	.short	(.L_67 - .L_66)
.L_66:
        /*018c*/ 	.word	0x00000000
        /*0190*/ 	.short	0x0001
        /*0192*/ 	.short	0x0008
        /*0194*/ 	.byte	0x00, 0xf4, 0x21, 0x00


	//----- nvinfo : EIATTR_KPARAM_INFO
	.align		4
.L_67:
        /*0198*/ 	.byte	0x04, 0x17
        /*019a*/ 	.short	(.L_69 - .L_68)
.L_68:
        /*019c*/ 	.word	0x00000000
        /*01a0*/ 	.short	0x0000
        /*01a2*/ 	.short	0x0000
        /*01a4*/ 	.byte	0x00, 0xf4, 0x21, 0x00


	//----- nvinfo : EIATTR_AT_ENTRY_FRAGMENTS
	.align		4
.L_69:
        /*01a8*/ 	.byte	0x04, 0x4f
        /*01aa*/ 	.short	(.L_71 - .L_70)


	//   ....[0]....
.L_70:
        /*01ac*/ 	.word	0x00000004


	//----- nvinfo : EIATTR_RESERVED_SMEM_USED
	.align		4
.L_71:
        /*01b0*/ 	.byte	0x01, 0x41
	.zero		2


	//----- nvinfo : EIATTR_SPARSE_MMA_MASK
	.align		4
        /*01b4*/ 	.byte	0x03, 0x50
        /*01b6*/ 	.short	0x0000


	//----- nvinfo : EIATTR_TCGEN05_1CTA_USED
	.align		4
        /*01b8*/ 	.byte	0x01, 0x51
	.zero		2


	//----- nvinfo : EIATTR_MAXREG_COUNT
	.align		4
        /*01bc*/ 	.byte	0x03, 0x1b
        /*01be*/ 	.short	0x00ff


	//----- nvinfo : EIATTR_NUM_BARRIERS
	.align		4
        /*01c0*/ 	.byte	0x02, 0x4c
        /*01c2*/ 	.byte	0x01
	.zero		1


	//----- nvinfo : EIATTR_INT_WARP_WIDE_INSTR_OFFSETS
	.align		4
        /*01c4*/ 	.byte	0x04, 0x31
        /*01c6*/ 	.short	(.L_73 - .L_72)


	//   ....[0]....
.L_72:
        /*01c8*/ 	.word	0x00000b50


	//   ....[1]....
        /*01cc*/ 	.word	0x00000b80


	//   ....[2]....
        /*01d0*/ 	.word	0x00001030


	//   ....[3]....
        /*01d4*/ 	.word	0x00001200


	//   ....[4]....
        /*01d8*/ 	.word	0x00002880


	//   ....[5]....
        /*01dc*/ 	.word	0x00004c40


	//   ....[6]....
        /*01e0*/ 	.word	0x00004c90


	//----- nvinfo : EIATTR_COOP_GROUP_MASK_REGIDS
	.align		4
.L_73:
        /*01e4*/ 	.byte	0x04, 0x29
        /*01e6*/ 	.short	(.L_75 - .L_74)


	//   ....[0]....
.L_74:
        /*01e8*/ 	.word	0xffffffff


	//   ....[1]....
        /*01ec*/ 	.word	0xffffffff


	//   ....[2]....
        /*01f0*/ 	.word	0xffffffff


	//   ....[3]....
        /*01f4*/ 	.word	0xffffffff


	//   ....[4]....
        /*01f8*/ 	.word	0xffffffff


	//   ....[5]....
        /*01fc*/ 	.word	0xffffffff


	//   ....[6]....
        /*0200*/ 	.word	0xffffffff


	//   ....[7]....
        /*0204*/ 	.word	0xffffffff


	//----- nvinfo : EIATTR_COOP_GROUP_INSTR_OFFSETS
	.align		4
.L_75:
        /*0208*/ 	.byte	0x04, 0x28
        /*020a*/ 	.short	(.L_77 - .L_76)


	//   ....[0]....
.L_76:
        /*020c*/ 	.word	0x00000060


	//   ....[1]....
        /*0210*/ 	.word	0x00000320


	//   ....[2]....
        /*0214*/ 	.word	0x00001ba0


	//   ....[3]....
        /*0218*/ 	.word	0x00002030


	//   ....[4]....
        /*021c*/ 	.word	0x000031a0


	//   ....[5]....
        /*0220*/ 	.word	0x00003610


	//   ....[6]....
        /*0224*/ 	.word	0x00004ad0


	//   ....[7]....
        /*0228*/ 	.word	0x00004d40


	//----- nvinfo : EIATTR_VRC_CTA_INIT_COUNT
	.align		4
.L_77:
        /*022c*/ 	.byte	0x02, 0x4a
        /*022e*/ 	.byte	0x80
	.zero		1


	//----- nvinfo : EIATTR_MBARRIER_INSTR_OFFSETS
	.align		4
        /*0230*/ 	.byte	0x04, 0x39
        /*0232*/ 	.short	(.L_79 - .L_78)


	//   ....[0]....
.L_78:
        /*0234*/ 	.word	0x00000ea0
        /*0238*/ 	.word	0x000000ff
        /*023c*/ 	.word	0x00002800
        /*0240*/ 	.short	0x0100
        /*0242*/ 	.byte	0x0d
	.zero		1


	//   ....[1]....
        /*0244*/ 	.word	0x000011c0
        /*0248*/ 	.word	0x000000ff
        /*024c*/ 	.word	0x00002808
        /*0250*/ 	.short	0x0100
        /*0252*/ 	.byte	0x0d
	.zero		1


	//   ....[2]....
        /*0254*/ 	.word	0x00001400
        /*0258*/ 	.word	0x000000ff
        /*025c*/ 	.word	0x00001800
        /*0260*/ 	.short	0x0100
        /*0262*/ 	.byte	0x0d
	.zero		1


	//   ....[3]....
        /*0264*/ 	.word	0x000015e0
        /*0268*/ 	.word	0x000000ff
        /*026c*/ 	.word	0x00001800
        /*0270*/ 	.short	0x010a
        /*0272*/ 	.byte	0x0d
	.zero		1


	//   ....[4]....
        /*0274*/ 	.word	0x00001650
        /*0278*/ 	.word	0x000000ff
        /*027c*/ 	.word	0x00001800
        /*0280*/ 	.short	0x0108
        /*0282*/ 	.byte	0x0d
	.zero		1


	//   ....[5]....
        /*0284*/ 	.word	0x00002950
        /*0288*/ 	.word	0x000000ff
        /*028c*/ 	.word	0x00002810
        /*0290*/ 	.short	0x0100
        /*0292*/ 	.byte	0x0d
	.zero		1


	//   ....[6]....
        /*0294*/ 	.word	0x00002a70
        /*0298*/ 	.word	0x000000ff
        /*029c*/ 	.word	0x00002810
        /*02a0*/ 	.short	0x010a
        /*02a2*/ 	.byte	0x0d
	.zero		1


	//   ....[7]....
        /*02a4*/ 	.word	0x000031b0
        /*02a8*/ 	.word	0x000000ff
        /*02ac*/ 	.word	0x00002810
        /*02b0*/ 	.short	0x0108
        /*02b2*/ 	.byte	0x0d
	.zero		1


	//   ....[8]....
        /*02b4*/ 	.word	0x00003500
        /*02b8*/ 	.word	0x000000ff
        /*02bc*/ 	.word	0x00000000
        /*02c0*/ 	.short	0x010a
        /*02c2*/ 	.byte	0x21
	.zero		1


	//   ....[9]....
        /*02c4*/ 	.word	0x00003c90
        /*02c8*/ 	.word	0x000000ff
        /*02cc*/ 	.word	0x00000000
        /*02d0*/ 	.short	0x010a
        /*02d2*/ 	.byte	0x21
	.zero		1


	//   ....[10]....
        /*02d4*/ 	.word	0x00003df0
        /*02d8*/ 	.word	0x000000ff
        /*02dc*/ 	.word	0x00002800
        /*02e0*/ 	.short	0x0108
        /*02e2*/ 	.byte	0x0d
	.zero		1


	//   ....[11]....
        /*02e4*/ 	.word	0x00003f10
        /*02e8*/ 	.word	0x000000ff
        /*02ec*/ 	.word	0x00002808
        /*02f0*/ 	.short	0x0108
        /*02f2*/ 	.byte	0x0d
	.zero		1


	//   ....[12]....
        /*02f4*/ 	.word	0x00004d60
        /*02f8*/ 	.word	0x000000ff
        /*02fc*/ 	.word	0x00001800
        /*0300*/ 	.short	0x010a
        /*0302*/ 	.byte	0x0d
	.zero		1


	//   ....[13]....
        /*0304*/ 	.word	0x00004d90
        /*0308*/ 	.word	0x000000ff
        /*030c*/ 	.word	0x00002810
        /*0310*/ 	.short	0x010a
        /*0312*/ 	.byte	0x0d
	.zero		1


	//   ....[14]....
        /*0314*/ 	.word	0x00004dc0
        /*0318*/ 	.word	0x000000ff
        /*031c*/ 	.word	0x00000000
        /*0320*/ 	.short	0x010a
        /*0322*/ 	.byte	0x21
	.zero		1


	//   ....[15]....
        /*0324*/ 	.word	0x00004df0
        /*0328*/ 	.word	0x000000ff
        /*032c*/ 	.word	0x00000000
        /*0330*/ 	.short	0x010a
        /*0332*/ 	.byte	0x21
	.zero		1


	//----- nvinfo : EIATTR_NUM_MBARRIERS
	.align		4
.L_79:
        /*0334*/ 	.byte	0x03, 0x38
        /*0336*/ 	.short	0xffff


	//----- nvinfo : EIATTR_EXIT_INSTR_OFFSETS
	.align		4
        /*0338*/ 	.byte	0x04, 0x1c
        /*033a*/ 	.short	(.L_81 - .L_80)


	//   ....[0]....
.L_80:
        /*033c*/ 	.word	0x00004d50


	//----- nvinfo : EIATTR_REQNTID
	.align		4
.L_81:
        /*0340*/ 	.byte	0x04, 0x10
        /*0342*/ 	.short	(.L_83 - .L_82)
.L_82:
        /*0344*/ 	.word	0x00000080
        /*0348*/ 	.word	0x00000001
        /*034c*/ 	.word	0x00000001


	//----- nvinfo : EIATTR_CRS_STACK_SIZE
	.align		4
.L_83:
        /*0350*/ 	.byte	0x04, 0x1e
        /*0352*/ 	.short	(.L_85 - .L_84)
.L_84:
        /*0354*/ 	.word	0x00000000


	//----- nvinfo : EIATTR_CBANK_PARAM_SIZE
	.align		4
.L_85:
        /*0358*/ 	.byte	0x03, 0x19
        /*035a*/ 	.short	0x0088


	//----- nvinfo : EIATTR_PARAM_CBANK
	.align		4
        /*035c*/ 	.byte	0x04, 0x0a
        /*035e*/ 	.short	(.L_87 - .L_86)
	.align		4
.L_86:
        /*0360*/ 	.word	index@(.nv.constant0.attn_fwd)
        /*0364*/ 	.short	0x0380
        /*0366*/ 	.short	0x0088


	//----- nvinfo : EIATTR_SW_WAR
	.align		4
.L_87:
        /*0368*/ 	.byte	0x04, 0x36
        /*036a*/ 	.short	(.L_89 - .L_88)
.L_88:
        /*036c*/ 	.word	0x00000008
.L_89:


//--------------------- .nv.compat                --------------------------
	.section	.nv.compat,"",@"SHT_CUDA_COMPAT_INFO"
	.align	4
        /*0000*/ 	.byte	0x02, 0x02, 0x02, 0x00, 0x02, 0x05, 0x05, 0x00, 0x02, 0x03, 0x00, 0x00, 0x02, 0x06, 0x01, 0x00


//--------------------- .nv.callgraph             --------------------------
	.section	.nv.callgraph,"",@"SHT_CUDA_CALLGRAPH"
	.align	4
	.sectionentsize	8
	.align		4
        /*0000*/ 	.word	0x00000000
	.align		4
        /*0004*/ 	.word	0xffffffff
	.align		4
        /*0008*/ 	.word	0x00000000
	.align		4
        /*000c*/ 	.word	0xfffffffe
	.align		4
        /*0010*/ 	.word	0x00000000
	.align		4
        /*0014*/ 	.word	0xfffffffd
	.align		4
        /*0018*/ 	.word	0x00000000
	.align		4
        /*001c*/ 	.word	0xfffffffc


//--------------------- .nv.constant4             --------------------------
	.section	.nv.constant4,"a",@progbits
	.align	8
	.align		8
.nv.constant4:
        /*0000*/ 	.dword	_$_str


//--------------------- .text.attn_fwd            --------------------------
	.section	.text.attn_fwd,"ax",@progbits
	.align	128
        .global         attn_fwd
        .type           attn_fwd,@function
        .size           attn_fwd,(.L_x_31 - attn_fwd)
        .other          attn_fwd,@"STO_CUDA_ENTRY STV_DEFAULT"
attn_fwd:
.text.attn_fwd:
[----:B------:R-:W0:Y:S01]  /*0000*/  LDC R1, c[0x0][0x37c] ;  /* 0x0000df00ff017b82 */ /* 0x000e220000000800 */
[----:B------:R-:W1:Y:S02]  /*0010*/  S2R R0, SR_TID.X ;  /* 0x0000000000007919 */ /* 0x000e640000002100 */
[----:B-1----:R-:W-:-:S13]  /*0020*/  ISETP.GE.U32.AND P0, PT, R0, 0x20, PT ;  /* 0x000000200000780c */ /* 0x002fda0003f06070 */
[----:B------:R-:W-:Y:S02]  /*0030*/  VOTEU.ANY UP1, P0 ;  /* 0x0000000000ff7886 */ /* 0x000fe40000020100 */
[----:B0-----:R-:W-:Y:S05]  /*0040*/  BRA.U UP1, `(.L_x_0) ;  /* 0x0000000101b87547 */ /* 0x001fea000b800000 */
[----:B------:R-:W0:Y:S01]  /*0050*/  S2UR UR6, SR_CgaCtaId ;  /* 0x00000000000679c3 */ /* 0x000e220000008800 */
[----:B------:R-:W-:Y:S01]  /*0060*/  NOP ;  /* 0x0000000000007918 */ /* 0x000fe20000000000 */
[----:B------:R-:W-:Y:S02]  /*0070*/  UMOV UR4, 0x40 ;  /* 0x0000004000047882 */ /* 0x000fe40000000000 */
[----:B0-----:R-:W-:-:S09]  /*0080*/  ULEA UR4, UR6, UR4, 0x18 ;  /* 0x0000000406047291 */ /* 0x001fd2000f8ec0ff */
[----:B------:R-:W0:Y:S01]  /*0090*/  LDS.U8 R2, [UR4] ;  /* 0x00000004ff027984 */ /* 0x000e220008000000 */
[----:B------:R-:W-:Y:S02]  /*00a0*/  UMOV UR4, 0x400 ;  /* 0x0000040000047882 */ /* 0x000fe40000000000 */
[----:B------:R-:W-:Y:S01]  /*00b0*/  ULEA UR4, UR6, UR4, 0x18 ;  /* 0x0000000406047291 */ /* 0x000fe2000f8ec0ff */
[----:B0-----:R-:W-:-:S13]  /*00c0*/  ISETP.NE.AND P0, PT, R2, RZ, PT ;  /* 0x000000ff0200720c */ /* 0x001fda0003f05270 */
[----:B------:R-:W-:Y:S05]  /*00d0*/  @P0 BRA `(.L_x_1) ;  /* 0x00000000007c0947 */ /* 0x000fea0003800000 */
[----:B------:R-:W-:-:S13]  /*00e0*/  ELECT P0, URZ, PT ;  /* 0x0000000000ff782f */ /* 0x000fda0003800000 */
[----:B------:R-:W-:Y:S05]  /*00f0*/  @!P0 BRA `(.L_x_2) ;  /* 0x0000000000848947 */ /* 0x000fea0003800000 */
[----:B------:R-:W-:Y:S01]  /*0100*/  UMOV UR5, 0x2 ;  /* 0x0000000200057882 */ /* 0x000fe20000000000 */
[----:B------:R-:W-:Y:S02]  /*0110*/  IMAD.MOV.U32 R5, RZ, RZ, 0x1 ;  /* 0x00000001ff057424 */ /* 0x000fe400078e00ff */
[----:B------:R-:W-:Y:S02]  /*0120*/  IMAD.MOV.U32 R3, RZ, RZ, 0x3 ;  /* 0x00000003ff037424 */ /* 0x000fe400078e00ff */
[----:B------:R-:W-:Y:S04]  /*0130*/  DEPBAR.LE SB0, 0x36 ;  /* 0x00008d800000791a */ /* 0x000fe80000000000 */
[----:B------:R-:W0:Y:S02]  /*0140*/  UTCATOMSWS.FIND_AND_SET.ALIGN UP0, UR5, UR5 ;  /* 0x00000005000575e3 */ /* 0x000e240008000800 */
[----:B0-----:R-:W-:-:S04]  /*0150*/  PLOP3.LUT P0, PT, PT, PT, UP0, 0x80, 0x8 ;  /* 0x000000000008781c */ /* 0x001fc80003f0f008 */
[----:B------:R-:W-:-:S04]  /*0160*/  SEL R2, RZ, 0xffffffff, !P0 ;  /* 0xffffffffff027807 */ /* 0x000fc80004000000 */
[----:B------:R-:W-:Y:S01]  /*0170*/  ISETP.NE.AND P0, PT, R2, RZ, PT ;  /* 0x000000ff0200720c */ /* 0x000fe20003f05270 */
[----:B------:R-:W-:-:S12]  /*0180*/  IMAD.U32 R2, RZ, RZ, UR5 ;  /* 0x00000005ff027e24 */ /* 0x000fd8000f8e00ff */
[----:B------:R-:W-:Y:S05]  /*0190*/  @P0 BRA `(.L_x_3) ;  /* 0x0000000000240947 */ /* 0x000fea0003800000 */
.L_x_4:
[----:B------:R-:W-:Y:S05]  /*01a0*/  NANOSLEEP 0x64 ;  /* 0x000000640000795d */ /* 0x000fea0003800000 */
[----:B------:R-:W-:-:S05]  /*01b0*/  UMOV UR5, 0x2 ;  /* 0x0000000200057882 */ /* 0x000fca0000000000 */
[----:B------:R-:W-:Y:S04]  /*01c0*/  DEPBAR.LE SB0, 0x36 ;  /* 0x00008d800000791a */ /* 0x000fe80000000000 */
[----:B------:R-:W0:Y:S02]  /*01d0*/  UTCATOMSWS.FIND_AND_SET.ALIGN UP0, UR5, UR5 ;  /* 0x00000005000575e3 */ /* 0x000e240008000800 */
[----:B0-----:R-:W-:-:S04]  /*01e0*/  PLOP3.LUT P0, PT, PT, PT, UP0, 0x80, 0x8 ;  /* 0x000000000008781c */ /* 0x001fc80003f0f008 */
[----:B------:R-:W-:-:S04]  /*01f0*/  SEL R2, RZ, 0xffffffff, !P0 ;  /* 0xffffffffff027807 */ /* 0x000fc80004000000 */
[----:B------:R-:W-:Y:S01]  /*0200*/  ISETP.NE.AND P0, PT, R2, RZ, PT ;  /* 0x000000ff0200720c */ /* 0x000fe20003f05270 */
[----:B------:R-:W-:-:S12]  /*0210*/  IMAD.U32 R2, RZ, RZ, UR5 ;  /* 0x00000005ff027e24 */ /* 0x000fd8000f8e00ff */
[----:B------:R-:W-:Y:S05]  /*0220*/  @!P0 BRA `(.L_x_4) ;  /* 0xfffffffc00dc8947 */ /* 0x000fea000383ffff */
.L_x_3:
[C---:B------:R-:W-:Y:S01]  /*0230*/  VIADD R4, R2.reuse, 0x10 ;  /* 0x0000001002047836 */ /* 0x040fe20000000000 */
[----:B------:R-:W-:Y:S01]  /*0240*/  UMOV UR5, 0x50 ;  /* 0x0000005000057882 */ /* 0x000fe20000000000 */
[----:B------:R-:W-:Y:S01]  /*0250*/  SHF.L.U32 R3, R3, R2, RZ ;  /* 0x0000000203037219 */ /* 0x000fe200000006ff */
[----:B------:R-:W-:Y:S01]  /*0260*/  ULEA UR5, UR6, UR5, 0x18 ;  /* 0x0000000506057291 */ /* 0x000fe2000f8ec0ff */
[----:B------:R-:W-:Y:S01]  /*0270*/  IMAD.SHL.U32 R2, R2, 0x20, RZ ;  /* 0x0000002002027824 */ /* 0x000fe200078e00ff */
[----:B------:R-:W-:-:S04]  /*0280*/  SHF.L.U32 R4, R5, R4, RZ ;  /* 0x0000000405047219 */ /* 0x000fc800000006ff */
[----:B------:R-:W-:-:S05]  /*0290*/  LOP3.LUT R3, R4, R3, RZ, 0xfc, !PT ;  /* 0x0000000304037212 */ /* 0x000fca00078efcff */
[----:B------:R0:W-:Y:S04]  /*02a0*/  ATOMS.OR RZ, [UR5], R3 ;  /* 0x00000003ffff798c */ /* 0x0001e8000b000005 */
[----:B------:R0:W-:Y:S01]  /*02b0*/  STS [UR4], R2 ;  /* 0x00000002ff007988 */ /* 0x0001e20008000804 */
[----:B------:R-:W-:Y:S05]  /*02c0*/  BRA `(.L_x_2) ;  /* 0x0000000000107947 */ /* 0x000fea0003800000 */
.L_x_1:
[----:B------:R-:W-:Y:S01]  /*02d0*/  IMAD.MOV.U32 R3, RZ, RZ, -0x1 ;  /* 0xffffffffff037424 */ /* 0x000fe200078e00ff */
[----:B------:R-:W-:-:S04]  /*02e0*/  MOV R2, 0x310 ;  /* 0x0000031000027802 */ /* 0x000fc80000000f00 */
[----:B------:R0:W-:Y:S03]  /*02f0*/  STS [UR4], R3 ;  /* 0x00000003ff007988 */ /* 0x0001e60008000804 */
[----:B0-----:R-:W-:Y:S05]  /*0300*/  CALL.REL.NOINC `($__internal_1_$__cuda_sm10x_tcgen05_guardrail_trap_phase_invalid_during_alloc) ;  /* 0x0000004800d07944 */ /* 0x001fea0003c00000 */
.L_x_2:
[----:B------:R-:W-:Y:S05]  /*0310*/  WARPSYNC.ALL ;  /* 0x0000000000007948 */ /* 0x000fea0003800000 */
[----:B------:R-:W-:Y:S01]  /*0320*/  NOP ;  /* 0x0000000000007918 */ /* 0x000fe20000000000 */
.L_x_0:
[----:B------:R-:W1:Y:S01]  /*0330*/  S2UR UR14, SR_CTAID.X ;  /* 0x00000000000e79c3 */ /* 0x000e620000002500 */
[----:B------:R-:W2:Y:S01]  /*0340*/  LDCU.64 UR4, c[0x0][0x3b0] ;  /* 0x00007600ff0477ac */ /* 0x000ea20008000a00 */
[----:B------:R-:W-:Y:S01]  /*0350*/  SHF.R.U32.HI R4, RZ, 0x6, R0 ;  /* 0x00000006ff047819 */ /* 0x000fe20000011600 */
[----:B------:R-:W-:-:S03]  /*0360*/  UMOV UR13, 0x400 ;  /* 0x00000400000d7882 */ /* 0x000fc60000000000 */
[----:B------:R-:W-:Y:S01]  /*0370*/  SGXT.U32 R4, R4, 0x1 ;  /* 0x000000010404781a */ /* 0x000fe20000000000 */
[----:B------:R-:W3:Y:S01]  /*0380*/  LDCU.64 UR26, c[0x0][0x358] ;  /* 0x00006b00ff1a77ac */ /* 0x000ee20008000a00 */
[----:B------:R-:W2:Y:S08]  /*0390*/  S2UR UR12, SR_CTAID.Y ;  /* 0x00000000000c79c3 */ /* 0x000eb00000002600 */
[----:B------:R-:W4:Y:S08]  /*03a0*/  LDC R32, c[0x0][0x3b8] ;  /* 0x0000ee00ff207b82 */ /* 0x000f300000000800 */
[----:B------:R-:W0:Y:S01]  /*03b0*/  S2UR UR6, SR_CgaCtaId ;  /* 0x00000000000679c3 */ /* 0x000e220000008800 */
[----:B-1----:R-:W-:-:S06]  /*03c0*/  USHF.L.U32 UR14, UR14, 0x6, URZ ;  /* 0x000000060e0e7899 */ /* 0x002fcc00080006ff */
[----:B0-----:R-:W-:Y:S01]  /*03d0*/  IMAD.U32 R3, RZ, RZ, UR14 ;  /* 0x0000000eff037e24 */ /* 0x001fe2000f8e00ff */
[----:B------:R-:W0:Y:S01]  /*03e0*/  LDC.64 R28, c[0x0][0x380] ;  /* 0x0000e000ff1c7b82 */ /* 0x000e220000000a00 */
[----:B--2---:R-:W-:-:S03]  /*03f0*/  UIMAD UR4, UR12, UR4, URZ ;  /* 0x000000040c0472a4 */ /* 0x004fc6000f8e02ff */
[----:B------:R-:W-:Y:S01]  /*0400*/  LOP3.LUT R2, R3, 0x3f, R0, 0xf8, !PT ;  /* 0x0000003f03027812 */ /* 0x000fe200078ef800 */
[----:B------:R-:W-:Y:S01]  /*0410*/  USHF.L.U32 UR7, UR4, 0x1, URZ ;  /* 0x0000000104077899 */ /* 0x000fe200080006ff */
[----:B----4-:R-:W-:-:S03]  /*0420*/  IMAD R7, R4, R32, RZ ;  /* 0x0000002004077224 */ /* 0x010fc600078e02ff */
[----:B------:R-:W-:Y:S01]  /*0430*/  IMAD R3, R2, UR5, RZ ;  /* 0x0000000502037c24 */ /* 0x000fe2000f8e02ff */
[----:B------:R-:W-:Y:S01]  /*0440*/  UIMAD.WIDE UR4, UR4, 0x2, URZ ;  /* 0x00000002040478a5 */ /* 0x000fe2000f8e02ff */
[----:B------:R-:W-:Y:S02]  /*0450*/  IMAD R9, R32, 0x2, R7 ;  /* 0x0000000220097824 */ /* 0x000fe400078e0207 */
[C---:B------:R-:W-:Y:S01]  /*0460*/  IMAD.SHL.U32 R5, R3.reuse, 0x2, RZ ;  /* 0x0000000203057824 */ /* 0x040fe200078e00ff */
[----:B------:R-:W-:Y:S01]  /*0470*/  ULEA UR13, UR6, UR13, 0x18 ;  /* 0x0000000d060d7291 */ /* 0x000fe2000f8ec0ff */
[----:B------:R-:W-:-:S04]  /*0480*/  IMAD.HI R4, R3, 0x2, RZ ;  /* 0x0000000203047827 */ /* 0x000fc800078e02ff */
[C---:B------:R-:W-:Y:S01]  /*0490*/  IMAD R11, R32.reuse, 0x2, R9 ;  /* 0x00000002200b7824 */ /* 0x040fe200078e0209 */
[----:B------:R-:W-:Y:S01]  /*04a0*/  BAR.SYNC.DEFER_BLOCKING 0x0 ;  /* 0x0000000000007b1d */ /* 0x000fe20000010000 */
[----:B0-----:R-:W-:Y:S02]  /*04b0*/  IADD3 R28, P0, P1, R5, UR7, R28 ;  /* 0x00000007051c7c10 */ /* 0x001fe4000f91e01c */
[----:B------:R-:W-:Y:S02]  /*04c0*/  IMAD R3, R32, 0x2, R11 ;  /* 0x0000000220037824 */ /* 0x000fe400078e020b */
[----:B------:R-:W-:Y:S02]  /*04d0*/  IADD3.X R30, PT, PT, R4, UR5, R29, P0, P1 ;  /* 0x00000005041e7c10 */ /* 0x000fe400087e241d */
[----:B------:R-:W-:Y:S01]  /*04e0*/  IMAD R12, R32, 0x2, R3 ;  /* 0x00000002200c7824 */ /* 0x000fe200078e0203 */
[----:B------:R-:W-:-:S04]  /*04f0*/  LEA R4, P0, R7, R28, 0x1 ;  /* 0x0000001c07047211 */ /* 0x000fc800078008ff */
[----:B------:R-:W-:Y:S02]  /*0500*/  LEA.HI.X.SX32 R5, R7, R30, 0x1, P0 ;  /* 0x0000001e07057211 */ /* 0x000fe400000f0eff */
[CC--:B------:R-:W-:Y:S02]  /*0510*/  LEA R6, P1, R12.reuse, R28.reuse, 0x1 ;  /* 0x0000001c0c067211 */ /* 0x0c0fe400078208ff */
[C---:B------:R-:W-:Y:S01]  /*0520*/  LEA R8, P0, R9.reuse, R28, 0x1 ;  /* 0x0000001c09087211 */ /* 0x040fe200078008ff */
[----:B------:R-:W0:Y:S01]  /*0530*/  LDS R29, [UR13] ;  /* 0x0000000dff1d7984 */ /* 0x000e220008000800 */
[-C--:B------:R-:W-:Y:S01]  /*0540*/  LEA.HI.X.SX32 R7, R12, R30.reuse, 0x1, P1 ;  /* 0x0000001e0c077211 */ /* 0x080fe200008f0eff */
[----:B------:R-:W-:Y:S01]  /*0550*/  BAR.SYNC.DEFER_BLOCKING 0x0 ;  /* 0x0000000000007b1d */ /* 0x000fe20000010000 */
[----:B------:R-:W-:Y:S01]  /*0560*/  LEA.HI.X.SX32 R9, R9, R30, 0x1, P0 ;  /* 0x0000001e09097211 */ /* 0x000fe200000f0eff */
[----:B------:R-:W-:Y:S01]  /*0570*/  IMAD R15, R32, 0x2, R12 ;  /* 0x00000002200f7824 */ /* 0x000fe200078e020c */
[----:B------:R-:W-:-:S04]  /*0580*/  LEA R12, P0, R3, R28, 0x1 ;  /* 0x0000001c030c7211 */ /* 0x000fc800078008ff */
[----:B------:R-:W-:Y:S01]  /*0590*/  LEA.HI.X.SX32 R13, R3, R30, 0x1, P0 ;  /* 0x0000001e030d7211 */ /* 0x000fe200000f0eff */
[----:B------:R-:W-:Y:S01]  /*05a0*/  IMAD R3, R32, 0x2, R15 ;  /* 0x0000000220037824 */ /* 0x000fe200078e020f */
[----:B------:R-:W-:-:S03]  /*05b0*/  LEA R14, P0, R15, R28, 0x1 ;  /* 0x0000001c0f0e7211 */ /* 0x000fc600078008ff */
[----:B------:R-:W-:Y:S01]  /*05c0*/  IMAD R19, R32, 0x2, R3 ;  /* 0x0000000220137824 */ /* 0x000fe200078e0203 */
[----:B------:R-:W-:Y:S02]  /*05d0*/  LEA.HI.X.SX32 R15, R15, R30, 0x1, P0 ;  /* 0x0000001e0f0f7211 */ /* 0x000fe400000f0eff */
[-C--:B------:R-:W-:Y:S02]  /*05e0*/  LEA R10, P1, R11, R28.reuse, 0x1 ;  /* 0x0000001c0b0a7211 */ /* 0x080fe400078208ff */
[----:B------:R-:W-:Y:S02]  /*05f0*/  LEA R16, P0, R3, R28, 0x1 ;  /* 0x0000001c03107211 */ /* 0x000fe400078008ff */
[-C--:B------:R-:W-:Y:S01]  /*0600*/  LEA.HI.X.SX32 R11, R11, R30.reuse, 0x1, P1 ;  /* 0x0000001e0b0b7211 */ /* 0x080fe200008f0eff */
[----:B---3--:R1:W5:Y:S01]  /*0610*/  LDG.E.U16 R7, desc[UR26][R6.64] ;  /* 0x0000001a06077981 */ /* 0x008362000c1e1500 */
[----:B------:R-:W-:-:S03]  /*0620*/  LEA.HI.X.SX32 R17, R3, R30, 0x1, P0 ;  /* 0x0000001e03117211 */ /* 0x000fc600000f0eff */
[----:B------:R2:W5:Y:S04]  /*0630*/  LDG.E.U16 R22, desc[UR26][R8.64] ;  /* 0x0000001a08167981 */ /* 0x000568000c1e1500 */
[----:B------:R-:W5:Y:S01]  /*0640*/  LDG.E.U16 R5, desc[UR26][R4.64] ;  /* 0x0000001a04057981 */ /* 0x000f62000c1e1500 */
[C---:B-1----:R-:W-:Y:S01]  /*0650*/  IMAD R6, R32.reuse, 0x2, R19 ;  /* 0x0000000220067824 */ /* 0x042fe200078e0213 */
[-C--:B------:R-:W-:Y:S02]  /*0660*/  LEA R18, P1, R19, R28.reuse, 0x1 ;  /* 0x0000001c13127211 */ /* 0x080fe400078208ff */
[----:B------:R-:W5:Y:S01]  /*0670*/  LDG.E.U16 R24, desc[UR26][R14.64] ;  /* 0x0000001a0e187981 */ /* 0x000f62000c1e1500 */
[----:B------:R-:W-:Y:S01]  /*0680*/  IMAD R3, R32, 0x2, R6 ;  /* 0x0000000220037824 */ /* 0x000fe200078e0206 */
[----:B--2---:R-:W-:-:S02]  /*0690*/  LEA R8, P0, R6, R28, 0x1 ;  /* 0x0000001c06087211 */ /* 0x004fc400078008ff */
[----:B------:R-:W5:Y:S02]  /*06a0*/  LDG.E.U16 R21, desc[UR26][R12.64] ;  /* 0x0000001a0c157981 */ /* 0x000f64000c1e1500 */
[-C--:B------:R-:W-:Y:S02]  /*06b0*/  LEA.HI.X.SX32 R9, R6, R30.reuse, 0x1, P0 ;  /* 0x0000001e06097211 */ /* 0x080fe400000f0eff */
[----:B------:R1:W5:Y:S01]  /*06c0*/  LDG.E.U16 R4, desc[UR26][R10.64] ;  /* 0x0000001a0a047981 */ /* 0x000362000c1e1500 */
[----:B------:R-:W-:Y:S01]  /*06d0*/  IMAD R6, R32, 0x2, R3 ;  /* 0x0000000220067824 */ /* 0x000fe200078e0203 */
[----:B------:R-:W-:Y:S02]  /*06e0*/  LEA.HI.X.SX32 R19, R19, R30, 0x1, P1 ;  /* 0x0000001e13137211 */ /* 0x000fe400008f0eff */
[----:B------:R2:W5:Y:S04]  /*06f0*/  LDG.E.U16 R23, desc[UR26][R16.64] ;  /* 0x0000001a10177981 */ /* 0x000568000c1e1500 */
[----:B------:R3:W5:Y:S01]  /*0700*/  LDG.E.U16 R27, desc[UR26][R8.64] ;  /* 0x0000001a081b7981 */ /* 0x000762000c1e1500 */
[----:B-1----:R-:W-:-:S03]  /*0710*/  LEA R10, P0, R3, R28, 0x1 ;  /* 0x0000001c030a7211 */ /* 0x002fc600078008ff */
[----:B------:R1:W5:Y:S01]  /*0720*/  LDG.E.U16 R25, desc[UR26][R18.64] ;  /* 0x0000001a12197981 */ /* 0x000362000c1e1500 */
[----:B------:R-:W-:Y:S01]  /*0730*/  LEA.HI.X.SX32 R11, R3, R30, 0x1, P0 ;  /* 0x0000001e030b7211 */ /* 0x000fe200000f0eff */
[----:B------:R-:W-:Y:S01]  /*0740*/  IMAD R3, R32, 0x2, R6 ;  /* 0x0000000220037824 */ /* 0x000fe200078e0206 */
[----:B------:R-:W-:-:S03]  /*0750*/  LEA R12, P0, R6, R28, 0x1 ;  /* 0x0000001c060c7211 */ /* 0x000fc600078008ff */
[----:B------:R4:W5:Y:S01]  /*0760*/  LDG.E.U16 R26, desc[UR26][R10.64] ;  /* 0x0000001a0a1a7981 */ /* 0x000962000c1e1500 */
[C---:B------:R-:W-:Y:S02]  /*0770*/  LEA R14, P1, R3.reuse, R28, 0x1 ;  /* 0x0000001c030e7211 */ /* 0x040fe400078208ff */
[----:B------:R-:W-:Y:S02]  /*0780*/  LEA R20, R32, R3, 0x1 ;  /* 0x0000000320147211 */ /* 0x000fe400078e08ff */
[----:B------:R-:W-:-:S03]  /*0790*/  LEA.HI.X.SX32 R15, R3, R30, 0x1, P1 ;  /* 0x0000001e030f7211 */ /* 0x000fc600008f0eff */
[----:B------:R-:W-:Y:S01]  /*07a0*/  IMAD R3, R32, 0x2, R20 ;  /* 0x0000000220037824 */ /* 0x000fe200078e0214 */
[----:B------:R-:W-:Y:S01]  /*07b0*/  LEA.HI.X.SX32 R13, R6, R30, 0x1, P0 ;  /* 0x0000001e060d7211 */ /* 0x000fe200000f0eff */
[----:B------:R0:W5:Y:S01]  /*07c0*/  LDG.E.U16 R14, desc[UR26][R14.64] ;  /* 0x0000001a0e0e7981 */ /* 0x000162000c1e1500 */
[----:B--2---:R-:W-:Y:S01]  /*07d0*/  LEA R16, P0, R20, R28, 0x1 ;  /* 0x0000001c14107211 */ /* 0x004fe200078008ff */
[----:B------:R-:W-:Y:S02]  /*07e0*/  IMAD R6, R32, 0x2, R3 ;  /* 0x0000000220067824 */ /* 0x000fe400078e0203 */
[----:B------:R2:W5:Y:S01]  /*07f0*/  LDG.E.U16 R12, desc[UR26][R12.64] ;  /* 0x0000001a0c0c7981 */ /* 0x000562000c1e1500 */
[----:B------:R-:W-:Y:S01]  /*0800*/  LEA.HI.X.SX32 R17, R20, R30, 0x1, P0 ;  /* 0x0000001e14117211 */ /* 0x000fe200000f0eff */
[----:B------:R-:W-:Y:S01]  /*0810*/  IMAD R20, R32, 0x2, R6 ;  /* 0x0000000220147824 */ /* 0x000fe200078e0206 */
[-C--:B---3--:R-:W-:Y:S02]  /*0820*/  LEA R8, P0, R3, R28.reuse, 0x1 ;  /* 0x0000001c03087211 */ /* 0x088fe400078008ff */
[----:B-1----:R-:W-:-:S02]  /*0830*/  LEA R18, P1, R6, R28, 0x1 ;  /* 0x0000001c06127211 */ /* 0x002fc400078208ff */
[----:B------:R-:W-:Y:S01]  /*0840*/  LEA.HI.X.SX32 R9, R3, R30, 0x1, P0 ;  /* 0x0000001e03097211 */ /* 0x000fe200000f0eff */
[----:B------:R2:W5:Y:S01]  /*0850*/  LDG.E.U16 R17, desc[UR26][R16.64] ;  /* 0x0000001a10117981 */ /* 0x000562000c1e1500 */
[----:B----4-:R-:W-:Y:S02]  /*0860*/  LEA R10, P0, R20, R28, 0x1 ;  /* 0x0000001c140a7211 */ /* 0x010fe400078008ff */
[-C--:B------:R-:W-:Y:S01]  /*0870*/  LEA.HI.X.SX32 R19, R6, R30.reuse, 0x1, P1 ;  /* 0x0000001e06137211 */ /* 0x080fe200008f0eff */
[----:B------:R2:W5:Y:S01]  /*0880*/  LDG.E.U16 R8, desc[UR26][R8.64] ;  /* 0x0000001a08087981 */ /* 0x000562000c1e1500 */
[----:B------:R-:W-:-:S03]  /*0890*/  LEA.HI.X.SX32 R11, R20, R30, 0x1, P0 ;  /* 0x0000001e140b7211 */ /* 0x000fc600000f0eff */
[----:B------:R2:W5:Y:S04]  /*08a0*/  LDG.E.U16 R18, desc[UR26][R18.64] ;  /* 0x0000001a12127981 */ /* 0x000568000c1e1500 */
[----:B------:R2:W5:Y:S01]  /*08b0*/  LDG.E.U16 R10, desc[UR26][R10.64] ;  /* 0x0000001a0a0a7981 */ /* 0x000562000c1e1500 */
[----:B------:R-:W-:Y:S02]  /*08c0*/  SHF.R.U32.HI R3, RZ, 0x5, R0 ;  /* 0x00000005ff037819 */ /* 0x000fe40000011600 */
[----:B0-----:R-:W-:Y:S02]  /*08d0*/  R2UR UR15, R29 ;  /* 0x000000001d0f72ca */ /* 0x001fe400000e0000 */
[----:B------:R-:W-:Y:S02]  /*08e0*/  R2UR UR24, R3 ;  /* 0x00000000031872ca */ /* 0x000fe400000e0000 */
[----:B------:R-:W-:-:S02]  /*08f0*/  LOP3.LUT R3, R0, 0x3f, RZ, 0xc0, !PT ;  /* 0x0000003f00037812 */ /* 0x000fc400078ec0ff */
[----:B------:R-:W-:-:S03]  /*0900*/  SHF.R.S32.HI R20, RZ, 0x6, R0 ;  /* 0x00000006ff147819 */ /* 0x000fc60000011400 */
[----:B------:R-:W-:Y:S01]  /*0910*/  IMAD.SHL.U32 R3, R3, 0x2, RZ ;  /* 0x0000000203037824 */ /* 0x000fe200078e00ff */
[----:B------:R-:W-:-:S04]  /*0920*/  SGXT R20, R20, 0x1 ;  /* 0x000000011414781a */ /* 0x000fc80000000200 */
[----:B------:R-:W-:Y:S01]  /*0930*/  LOP3.LUT R20, R3, 0x90, R20, 0x78, !PT ;  /* 0x0000009003147812 */ /* 0x000fe200078e7814 */
[----:B--2---:R-:W-:Y:S06]  /*0940*/  BRA.U UP1, `(.L_x_5) ;  /* 0x0000000101187547 */ /* 0x004fec000b800000 */
[----:B------:R-:W-:Y:S01]  /*0950*/  ELECT P0, URZ, PT ;  /* 0x0000000000ff782f */ /* 0x000fe20003800000 */
[----:B------:R-:W-:Y:S01]  /*0960*/  IMAD.MOV.U32 R3, RZ, RZ, 0x1 ;  /* 0x00000001ff037424 */ /* 0x000fe200078e00ff */
[----:B------:R-:W-:Y:S01]  /*0970*/  UMOV UR4, 0x40 ;  /* 0x0000004000047882 */ /* 0x000fe20000000000 */
[----:B------:R-:W-:Y:S01]  /*0980*/  UVIRTCOUNT.DEALLOC.SMPOOL 0x80 ;  /* 0x000000800000784c */ /* 0x000fe20000000000 */
[----:B------:R-:W-:-:S09]  /*0990*/  ULEA UR4, UR6, UR4, 0x18 ;  /* 0x0000000406047291 */ /* 0x000fd2000f8ec0ff */
[----:B------:R0:W-:Y:S03]  /*09a0*/  @P0 STS.U8 [UR4], R3 ;  /* 0x00000003ff000988 */ /* 0x0001e60008000004 */
.L_x_5:
[----:B------:R-:W1:Y:S01]  /*09b0*/  LDCU.64 UR10, c[0x0][0x3c0] ;  /* 0x00007800ff0a77ac */ /* 0x000e620008000a00 */
[----:B-----5:R2:W-:Y:S01]  /*09c0*/  STS.U16 [R20+UR13], R5 ;  /* 0x0000000514007988 */ /* 0x0205e2000800040d */
[----:B------:R-:W3:Y:S01]  /*09d0*/  LDC.64 R28, c[0x0][0x388] ;  /* 0x0000e200ff1c7b82 */ /* 0x000ee20000000a00 */
[C---:B0-----:R-:W-:Y:S01]  /*09e0*/  LOP3.LUT R3, R20.reuse, 0x20, RZ, 0x3c, !PT ;  /* 0x0000002014037812 */ /* 0x041fe200078e3cff */
[----:B------:R-:W0:Y:S01]  /*09f0*/  LDCU UR4, c[0x0][0x3c8] ;  /* 0x00007900ff0477ac */ /* 0x000e220008000800 */
[C---:B------:R-:W-:Y:S01]  /*0a00*/  LOP3.LUT R9, R20.reuse, 0x40, RZ, 0x3c, !PT ;  /* 0x0000004014097812 */ /* 0x040fe200078e3cff */
[----:B------:R4:W-:Y:S01]  /*0a10*/  STS.U16 [R20+UR13+0x400], R7 ;  /* 0x0004000714007988 */ /* 0x0009e2000800040d */
[----:B------:R-:W-:Y:S01]  /*0a20*/  LOP3.LUT R11, R20, 0x60, RZ, 0x3c, !PT ;  /* 0x00000060140b7812 */ /* 0x000fe200078e3cff */
[----:B------:R-:W-:Y:S01]  /*0a30*/  UIADD3 UR30, UPT, UPT, UR14, 0x40, URZ ;  /* 0x000000400e1e7890 */ /* 0x000fe2000fffe0ff */
[C---:B------:R-:W-:Y:S01]  /*0a40*/  LOP3.LUT P5, RZ, R0.reuse, 0x7f, RZ, 0xc0, !PT ;  /* 0x0000007f00ff7812 */ /* 0x040fe200078ac0ff */
[----:B------:R-:W-:Y:S01]  /*0a50*/  STS.U16 [R20+UR13+0x800], R27 ;  /* 0x0008001b14007988 */ /* 0x000fe2000800040d */
[----:B--2---:R-:W-:Y:S01]  /*0a60*/  LOP3.LUT R5, R0, 0x1f, RZ, 0xc0, !PT ;  /* 0x0000001f00057812 */ /* 0x004fe200078ec0ff */
[----:B------:R-:W2:Y:S01]  /*0a70*/  LDCU.64 UR18, c[0x0][0x3d0] ;  /* 0x00007a00ff1277ac */ /* 0x000ea20008000a00 */
[----:B------:R-:W-:Y:S01]  /*0a80*/  PRMT R16, RZ, 0x7610, R16 ;  /* 0x00007610ff107816 */ /* 0x000fe20000000010 */
[----:B------:R-:W-:Y:S01]  /*0a90*/  STS.U16 [R20+UR13+0xc00], R17 ;  /* 0x000c001114007988 */ /* 0x000fe2000800040d */
[----:B----4-:R-:W-:Y:S01]  /*0aa0*/  SHF.R.U32.HI R7, RZ, 0x5, R0 ;  /* 0x00000005ff077819 */ /* 0x010fe20000011600 */
[----:B-1----:R-:W-:-:S02]  /*0ab0*/  UIMAD UR10, UR12, UR10, URZ ;  /* 0x0000000a0c0a72a4 */ /* 0x002fc4000f8e02ff */
[----:B------:R-:W-:Y:S01]  /*0ac0*/  STS.U16 [R3+UR13+0x100], R22 ;  /* 0x0001001603007988 */ /* 0x000fe2000800040d */
[----:B------:R-:W-:Y:S02]  /*0ad0*/  IMAD.U32 R15, RZ, RZ, UR11 ;  /* 0x0000000bff0f7e24 */ /* 0x000fe4000f8e00ff */
[----:B0-----:R-:W-:Y:S01]  /*0ae0*/  IMAD R6, R5, UR4, RZ ;  /* 0x0000000405067c24 */ /* 0x001fe2000f8e02ff */
[----:B------:R-:W-:Y:S01]  /*0af0*/  UIMAD.WIDE UR4, UR10, 0x2, URZ ;  /* 0x000000020a0478a5 */ /* 0x000fe2000f8e02ff */
[----:B------:R-:W-:Y:S01]  /*0b00*/  STS.U16 [R3+UR13+0x500], R24 ;  /* 0x0005001803007988 */ /* 0x000fe2000800040d */
[----:B------:R-:W-:Y:S02]  /*0b10*/  USHF.L.U32 UR4, UR24, 0x15, URZ ;  /* 0x0000001518047899 */ /* 0x000fe400080006ff */
[----:B------:R-:W-:Y:S01]  /*0b20*/  USHF.L.U32 UR6, UR10, 0x1, URZ ;  /* 0x000000010a067899 */ /* 0x000fe200080006ff */
[----:B------:R-:W-:Y:S01]  /*0b30*/  STS.U16 [R3+UR13+0x900], R26 ;  /* 0x0009001a03007988 */ /* 0x000fe2000800040d */
[----:B------:R-:W-:Y:S01]  /*0b40*/  ULOP3.LUT UR4, UR4, 0x600000, URZ, 0xc0, !UPT ;  /* 0x0060000004047892 */ /* 0x000fe2000f8ec0ff */
[----:B------:R-:W-:-:S02]  /*0b50*/  VOTEU.ALL UP2, P5 ;  /* 0x0000000000ff7886 */ /* 0x000fc40002840000 */
[----:B------:R-:W-:Y:S01]  /*0b60*/  STS.U16 [R3+UR13+0xd00], R8 ;  /* 0x000d000803007988 */ /* 0x000fe2000800040d */
[----:B------:R-:W-:Y:S01]  /*0b70*/  UIADD3 UR16, UPT, UPT, UR15, UR4, URZ ;  /* 0x000000040f107290 */ /* 0x000fe2000fffe0ff */
[----:B------:R-:W-:Y:S02]  /*0b80*/  VOTEU.ALL UP0, P5 ;  /* 0x0000000000ff7886 */ /* 0x000fe40002800000 */
[----:B------:R0:W-:Y:S04]  /*0b90*/  STS.U16 [R9+UR13+0x200], R4 ;  /* 0x0002000409007988 */ /* 0x0001e8000800040d */
[----:B------:R-:W-:Y:S04]  /*0ba0*/  STS.U16 [R9+UR13+0x600], R23 ;  /* 0x0006001709007988 */ /* 0x000fe8000800040d */
[----:B------:R1:W-:Y:S01]  /*0bb0*/  STS.U16 [R9+UR13+0xa00], R12 ;  /* 0x000a000c09007988 */ /* 0x0003e2000800040d */
[----:B0-----:R-:W-:Y:S01]  /*0bc0*/  SGXT.U32 R4, R7, 0x2 ;  /* 0x000000020704781a */ /* 0x001fe20000000000 */
[----:B------:R-:W-:-:S02]  /*0bd0*/  IMAD.SHL.U32 R7, R6, 0x2, RZ ;  /* 0x0000000206077824 */ /* 0x000fc400078e00ff */
[----:B------:R0:W-:Y:S01]  /*0be0*/  STS.U16 [R9+UR13+0xe00], R18 ;  /* 0x000e001209007988 */ /* 0x0001e2000800040d */
[----:B------:R-:W-:-:S03]  /*0bf0*/  IMAD.HI R6, R6, 0x2, RZ ;  /* 0x0000000206067827 */ /* 0x000fc600078e02ff */
[----:B------:R4:W-:Y:S01]  /*0c00*/  STS.U16 [R11+UR13+0x300], R21 ;  /* 0x000300150b007988 */ /* 0x0009e2000800040d */
[----:B------:R-:W-:Y:S01]  /*0c10*/  IMAD R8, R4, UR11, RZ ;  /* 0x0000000b04087c24 */ /* 0x000fe2000f8e02ff */
[----:B---3--:R-:W-:Y:S01]  /*0c20*/  IADD3 R41, P0, P1, R7, UR6, R28 ;  /* 0x0000000607297c10 */ /* 0x008fe2000f91e01c */
[----:B-1----:R-:W-:Y:S01]  /*0c30*/  IMAD.U32 R12, RZ, RZ, UR11 ;  /* 0x0000000bff0c7e24 */ /* 0x002fe2000f8e00ff */
[----:B------:R-:W-:Y:S01]  /*0c40*/  STS.U16 [R11+UR13+0x700], R25 ;  /* 0x000700190b007988 */ /* 0x000fe2000800040d */
[----:B------:R-:W-:Y:S01]  /*0c50*/  UMOV UR6, 0x1 ;  /* 0x0000000100067882 */ /* 0x000fe20000000000 */
[----:B0-----:R-:W-:Y:S01]  /*0c60*/  IMAD.U32 R9, RZ, RZ, UR11 ;  /* 0x0000000bff097e24 */ /* 0x001fe2000f8e00ff */
[----:B------:R-:W-:Y:S01]  /*0c70*/  IADD3.X R13, PT, PT, R6, UR5, R29, P0, P1 ;  /* 0x00000005060d7c10 */ /* 0x000fe200087e241d */
[----:B------:R-:W-:Y:S01]  /*0c80*/  STS.U16 [R11+UR13+0xb00], R14 ;  /* 0x000b000e0b007988 */ /* 0x000fe2000800040d */
[----:B------:R-:W-:-:S04]  /*0c90*/  @!UP2 UIADD3 UR4, UPT, UPT, -UR6, 0x100000, URZ ;  /* 0x001000000604a890 */ /* 0x000fc8000fffe1ff */
[----:B------:R-:W-:Y:S02]  /*0ca0*/  @!UP2 USHF.L.U32 UR5, UR4, 0xb, URZ ;  /* 0x0000000b0405a899 */ /* 0x000fe400080006ff */
[----:B------:R-:W-:Y:S01]  /*0cb0*/  @!UP2 USHF.L.U32 UR4, UR4, 0x1, URZ ;  /* 0x000000010404a899 */ /* 0x000fe200080006ff */
[C---:B------:R-:W-:Y:S01]  /*0cc0*/  IMAD R7, R9.reuse, 0x4, R8 ;  /* 0x0000000409077824 */ /* 0x040fe200078e0208 */
[----:B------:R-:W-:Y:S01]  /*0cd0*/  LEA R58, P0, R8, R41, 0x1 ;  /* 0x00000029083a7211 */ /* 0x000fe200078008ff */
[----:B------:R0:W-:Y:S01]  /*0ce0*/  STS.U16 [R11+UR13+0xf00], R10 ;  /* 0x000f000a0b007988 */ /* 0x0001e2000800040d */
[----:B----4-:R-:W1:Y:S01]  /*0cf0*/  LDC R21, c[0x0][0x3d8] ;  /* 0x0000f600ff157b82 */ /* 0x010e620000000800 */
[----:B------:R-:W-:Y:S01]  /*0d00*/  IMAD R6, R12, 0x4, R7 ;  /* 0x000000040c067824 */ /* 0x000fe200078e0207 */
[----:B------:R-:W-:Y:S01]  /*0d10*/  P2R R12, PR, RZ, 0x20 ;  /* 0x00000020ff0c7803 */ /* 0x000fe20000000000 */
[----:B------:R-:W-:Y:S01]  /*0d20*/  STTM.16dp32bit_t0_t15.x16 tmem[UR16], RZ ;  /* 0x000000ff000079ed */ /* 0x000fe20008a00010 */
[----:B------:R-:W-:Y:S01]  /*0d30*/  STTM.16dp32bit_t16_t31.x16 tmem[UR16+0x10], RZ ;  /* 0x000010ff000079ed */ /* 0x000fe20008a20010 */
[----:B------:R-:W3:Y:S03]  /*0d40*/  FENCE.VIEW.ASYNC.T ;  /* 0x00000000000073c6 */ /* 0x000ee60000000200 */
[----:B---3--:R-:W-:Y:S01]  /*0d50*/  BAR.SYNC.DEFER_BLOCKING 0x0 ;  /* 0x0000000000007b1d */ /* 0x008fe20000010000 */
[----:B------:R-:W-:Y:S01]  /*0d60*/  IMAD R9, R9, 0x4, R6 ;  /* 0x0000000409097824 */ /* 0x000fe200078e0206 */
[----:B------:R-:W-:Y:S01]  /*0d70*/  LEA.HI.X.SX32 R59, R8, R13, 0x1, P0 ;  /* 0x0000000d083b7211 */ /* 0x000fe200000f0eff */
[----:B------:R-:W-:Y:S01]  /*0d80*/  IMAD.U32 R12, RZ, RZ, UR11 ;  /* 0x0000000bff0c7e24 */ /* 0x000fe2000f8e00ff */
[CC--:B------:R-:W-:Y:S01]  /*0d90*/  LEA R50, P0, R6.reuse, R41.reuse, 0x1 ;  /* 0x0000002906327211 */ /* 0x0c0fe200078008ff */
[----:B0-----:R-:W-:Y:S01]  /*0da0*/  IMAD.U32 R10, RZ, RZ, UR11 ;  /* 0x0000000bff0a7e24 */ /* 0x001fe2000f8e00ff */
[----:B------:R-:W-:Y:S01]  /*0db0*/  LEA R52, P1, R7, R41, 0x1 ;  /* 0x0000002907347211 */ /* 0x000fe200078208ff */
[----:B------:R-:W-:Y:S01]  /*0dc0*/  IMAD.U32 R11, RZ, RZ, UR11 ;  /* 0x0000000bff0b7e24 */ /* 0x000fe2000f8e00ff */
[----:B------:R-:W-:Y:S01]  /*0dd0*/  LEA.HI.X.SX32 R51, R6, R13, 0x1, P0 ;  /* 0x0000000d06337211 */ /* 0x000fe200000f0eff */
[----:B------:R-:W-:Y:S01]  /*0de0*/  IMAD R10, R10, 0x4, R9 ;  /* 0x000000040a0a7824 */ /* 0x000fe200078e0209 */
[----:B------:R-:W-:Y:S01]  /*0df0*/  LEA R48, P2, R9, R41, 0x1 ;  /* 0x0000002909307211 */ /* 0x000fe200078408ff */
[----:B------:R-:W0:Y:S01]  /*0e00*/  LDC.64 R18, c[0x0][0x390] ;  /* 0x0000e400ff127b82 */ /* 0x000e220000000a00 */
[----:B------:R-:W-:-:S02]  /*0e10*/  LEA.HI.X.SX32 R53, R7, R13, 0x1, P1 ;  /* 0x0000000d07357211 */ /* 0x000fc400008f0eff */
[----:B------:R-:W-:Y:S02]  /*0e20*/  LEA R11, R11, R10, 0x2 ;  /* 0x0000000a0b0b7211 */ /* 0x000fe400078e10ff */
[----:B------:R-:W-:Y:S02]  /*0e30*/  LEA R46, P0, R10, R41, 0x1 ;  /* 0x000000290a2e7211 */ /* 0x000fe400078008ff */
[-C--:B------:R-:W-:Y:S01]  /*0e40*/  LEA.HI.X.SX32 R49, R9, R13.reuse, 0x1, P2 ;  /* 0x0000000d09317211 */ /* 0x080fe200010f0eff */
[----:B------:R-:W-:Y:S01]  /*0e50*/  IMAD R8, R12, 0x4, R11 ;  /* 0x000000040c087824 */ /* 0x000fe200078e020b */
[----:B------:R-:W-:Y:S02]  /*0e60*/  LEA.HI.X.SX32 R47, R10, R13, 0x1, P0 ;  /* 0x0000000d0a2f7211 */ /* 0x000fe400000f0eff */
[----:B------:R-:W-:Y:S01]  /*0e70*/  ISETP.LT.AND P0, PT, RZ, UR30, PT ;  /* 0x0000001eff007c0c */ /* 0x000fe2000bf01270 */
[----:B------:R-:W-:Y:S01]  /*0e80*/  IMAD R6, R15, 0x4, R8 ;  /* 0x000000040f067824 */ /* 0x000fe200078e0208 */
[----:B------:R-:W3:Y:S02]  /*0e90*/  FENCE.VIEW.ASYNC.S ;  /* 0x00000000000073c6 */ /* 0x000ee40000000000 */
[----:B---3--:R3:W4:Y:S01]  /*0ea0*/  @!UP0 SYNCS.EXCH.64 URZ, [UR13+0x2800], UR4 ;  /* 0x002800040dff85b2 */ /* 0x0087220008000100 */
[----:B------:R-:W-:-:S02]  /*0eb0*/  LEA R44, P1, R11, R41, 0x1 ;  /* 0x000000290b2c7211 */ /* 0x000fc400078208ff */
[-C--:B------:R-:W-:Y:S02]  /*0ec0*/  LEA R42, P2, R8, R41.reuse, 0x1 ;  /* 0x00000029082a7211 */ /* 0x080fe400078408ff */
[----:B------:R-:W-:Y:S02]  /*0ed0*/  LEA R40, P3, R6, R41, 0x1 ;  /* 0x0000002906287211 */ /* 0x000fe400078608ff */
[-C--:B------:R-:W-:Y:S02]  /*0ee0*/  LEA.HI.X.SX32 R45, R11, R13.reuse, 0x1, P1 ;  /* 0x0000000d0b2d7211 */ /* 0x080fe400008f0eff */
[-C--:B------:R-:W-:Y:S02]  /*0ef0*/  LEA.HI.X.SX32 R43, R8, R13.reuse, 0x1, P2 ;  /* 0x0000000d082b7211 */ /* 0x080fe400010f0eff */
[----:B------:R-:W-:Y:S01]  /*0f00*/  LEA.HI.X.SX32 R41, R6, R13, 0x1, P3 ;  /* 0x0000000d06297211 */ /* 0x000fe200018f0eff */
[----:B----4-:R-:W-:Y:S01]  /*0f10*/  BAR.SYNC.DEFER_BLOCKING 0x0 ;  /* 0x0000000000007b1d */ /* 0x010fe20000010000 */
[----:B------:R-:W-:-:S02]  /*0f20*/  PRMT R9, RZ, 0x7610, R9 ;  /* 0x00007610ff097816 */ /* 0x000fc40000000009 */
[----:B------:R-:W-:Y:S02]  /*0f30*/  PRMT R11, RZ, 0x7610, R11 ;  /* 0x00007610ff0b7816 */ /* 0x000fe4000000000b */
[----:B------:R-:W-:Y:S02]  /*0f40*/  PRMT R13, RZ, 0x7610, R13 ;  /* 0x00007610ff0d7816 */ /* 0x000fe4000000000d */
[----:B------:R-:W-:Y:S02]  /*0f50*/  PRMT R15, RZ, 0x7610, R15 ;  /* 0x00007610ff0f7816 */ /* 0x000fe4000000000f */
[----:B------:R-:W-:Y:S02]  /*0f60*/  PRMT R10, RZ, 0x7610, R10 ;  /* 0x00007610ff0a7816 */ /* 0x000fe4000000000a */
[----:B------:R-:W-:Y:S02]  /*0f70*/  PRMT R12, RZ, 0x7610, R12 ;  /* 0x00007610ff0c7816 */ /* 0x000fe4000000000c */
[----:B------:R-:W-:Y:S01]  /*0f80*/  PRMT R14, RZ, 0x7610, R14 ;  /* 0x00007610ff0e7816 */ /* 0x000fe2000000000e */
[----:B------:R-:W4:Y:S04]  /*0f90*/  @P0 LDG.E.U16 R9, desc[UR26][R58.64] ;  /* 0x0000001a3a090981 */ /* 0x000f28000c1e1500 */
[----:B------:R-:W4:Y:S04]  /*0fa0*/  @P0 LDG.E.U16 R11, desc[UR26][R50.64] ;  /* 0x0000001a320b0981 */ /* 0x000f28000c1e1500 */
[----:B------:R-:W4:Y:S04]  /*0fb0*/  @P0 LDG.E.U16 R13, desc[UR26][R46.64] ;  /* 0x0000001a2e0d0981 */ /* 0x000f28000c1e1500 */
[----:B------:R-:W4:Y:S04]  /*0fc0*/  @P0 LDG.E.U16 R15, desc[UR26][R42.64] ;  /* 0x0000001a2a0f0981 */ /* 0x000f28000c1e1500 */
[----:B------:R-:W4:Y:S04]  /*0fd0*/  @P0 LDG.E.U16 R10, desc[UR26][R52.64] ;  /* 0x0000001a340a0981 */ /* 0x000f28000c1e1500 */
[----:B------:R-:W4:Y:S04]  /*0fe0*/  @P0 LDG.E.U16 R12, desc[UR26][R48.64] ;  /* 0x0000001a300c0981 */ /* 0x000f28000c1e1500 */
[----:B------:R-:W4:Y:S04]  /*0ff0*/  @P0 LDG.E.U16 R14, desc[UR26][R44.64] ;  /* 0x0000001a2c0e0981 */ /* 0x000f28000c1e1500 */
[----:B------:R-:W4:Y:S01]  /*1000*/  @P0 LDG.E.U16 R16, desc[UR26][R40.64] ;  /* 0x0000001a28100981 */ /* 0x000f22000c1e1500 */
[----:B--2---:R-:W-:Y:S01]  /*1010*/  UIMAD UR18, UR12, UR18, URZ ;  /* 0x000000120c1272a4 */ /* 0x004fe2000f8e02ff */
[----:B------:R-:W-:Y:S01]  /*1020*/  IMAD R5, R5, UR19, RZ ;  /* 0x0000001305057c24 */ /* 0x000fe2000f8e02ff */
[----:B------:R-:W-:Y:S01]  /*1030*/  VOTEU.ALL UP0, P5 ;  /* 0x0000000000ff7886 */ /* 0x000fe20002800000 */
[----:B-1----:R-:W-:Y:S01]  /*1040*/  IMAD R6, R4, R21, RZ ;  /* 0x0000001504067224 */ /* 0x002fe200078e02ff */
[----:B------:R-:W-:Y:S01]  /*1050*/  USHF.L.U32 UR7, UR18, 0x1, URZ ;  /* 0x0000000112077899 */ /* 0x000fe200080006ff */
[----:B------:R-:W-:Y:S01]  /*1060*/  IMAD.SHL.U32 R7, R5, 0x2, RZ ;  /* 0x0000000205077824 */ /* 0x000fe200078e00ff */
[----:B---3--:R-:W-:Y:S01]  /*1070*/  UIMAD.WIDE UR4, UR18, 0x2, URZ ;  /* 0x00000002120478a5 */ /* 0x008fe2000f8e02ff */
[----:B------:R-:W-:Y:S01]  /*1080*/  IMAD R8, R21, 0x4, R6 ;  /* 0x0000000415087824 */ /* 0x000fe200078e0206 */
[----:B------:R-:W-:Y:S01]  /*1090*/  UIADD3 UR10, UPT, UPT, UR13, 0x1800, URZ ;  /* 0x000018000d0a7890 */ /* 0x000fe2000fffe0ff */
[----:B------:R-:W-:Y:S01]  /*10a0*/  IMAD.HI R4, R5, 0x2, RZ ;  /* 0x0000000205047827 */ /* 0x000fe200078e02ff */
[----:B0-----:R-:W-:Y:S01]  /*10b0*/  IADD3 R23, P1, P2, R7, UR7, R18 ;  /* 0x0000000707177c10 */ /* 0x001fe2000fa3e012 */
[----:B------:R-:W-:Y:S01]  /*10c0*/  UIADD3 UR17, UPT, UPT, UR15, 0x100000, URZ ;  /* 0x001000000f117890 */ /* 0x000fe2000fffe0ff */
[----:B------:R-:W-:Y:S01]  /*10d0*/  PRMT R65, RZ, 0x7610, R65 ;  /* 0x00007610ff417816 */ /* 0x000fe20000000041 */
[----:B------:R-:W-:Y:S01]  /*10e0*/  IMAD R5, R21, 0x4, R8 ;  /* 0x0000000415057824 */ /* 0x000fe200078e0208 */
[----:B------:R-:W-:-:S02]  /*10f0*/  IADD3.X R17, PT, PT, R4, UR5, R19, P1, P2 ;  /* 0x0000000504117c10 */ /* 0x000fc40008fe4413 */
[----:B------:R-:W-:Y:S01]  /*1100*/  LEA R38, P1, R6, R23, 0x1 ;  /* 0x0000001706267211 */ /* 0x000fe200078208ff */
[----:B------:R-:W-:Y:S01]  /*1110*/  IMAD R7, R21, 0x4, R5 ;  /* 0x0000000415077824 */ /* 0x000fe200078e0205 */
[----:B------:R-:W-:-:S04]  /*1120*/  @!UP2 UIADD3 UR4, UPT, UPT, -UR6, 0x100000, URZ ;  /* 0x001000000604a890 */ /* 0x000fc8000fffe1ff */
[----:B------:R-:W-:Y:S02]  /*1130*/  @!UP2 USHF.L.U32 UR5, UR4, 0xb, URZ ;  /* 0x0000000b0405a899 */ /* 0x000fe400080006ff */
[----:B------:R-:W-:Y:S01]  /*1140*/  @!UP2 USHF.L.U32 UR4, UR4, 0x1, URZ ;  /* 0x000000010404a899 */ /* 0x000fe200080006ff */
[----:B------:R-:W-:Y:S01]  /*1150*/  LEA.HI.X.SX32 R39, R6, R17, 0x1, P1 ;  /* 0x0000001106277211 */ /* 0x000fe200008f0eff */
[----:B------:R-:W-:Y:S01]  /*1160*/  IMAD R4, R21, 0x4, R7 ;  /* 0x0000000415047824 */ /* 0x000fe200078e0207 */
[-C--:B------:R-:W-:Y:S02]  /*1170*/  LEA R34, P1, R5, R23.reuse, 0x1 ;  /* 0x0000001705227211 */ /* 0x080fe400078208ff */
[----:B------:R-:W-:Y:S01]  /*1180*/  LEA R36, P2, R8, R23, 0x1 ;  /* 0x0000001708247211 */ /* 0x000fe200078408ff */
[----:B------:R-:W-:Y:S01]  /*1190*/  IMAD R6, R21, 0x4, R4 ;  /* 0x0000000415067824 */ /* 0x000fe200078e0204 */
[----:B------:R-:W-:Y:S02]  /*11a0*/  LEA.HI.X.SX32 R35, R5, R17, 0x1, P1 ;  /* 0x0000001105237211 */ /* 0x000fe400008f0eff */
[----:B------:R-:W-:-:S03]  /*11b0*/  LEA R30, P1, R4, R23, 0x1 ;  /* 0x00000017041e7211 */ /* 0x000fc600078208ff */
[----:B------:R0:W1:Y:S01]  /*11c0*/  @!UP0 SYNCS.EXCH.64 URZ, [UR13+0x2808], UR4 ;  /* 0x002808040dff85b2 */ /* 0x0000620008000100 */
[-C--:B------:R-:W-:Y:S01]  /*11d0*/  LEA.HI.X.SX32 R37, R8, R17.reuse, 0x1, P2 ;  /* 0x0000001108257211 */ /* 0x080fe200010f0eff */
[C---:B------:R-:W-:Y:S01]  /*11e0*/  IMAD R8, R21.reuse, 0x4, R6 ;  /* 0x0000000415087824 */ /* 0x040fe200078e0206 */
[----:B------:R-:W-:Y:S01]  /*11f0*/  LEA.HI.X.SX32 R31, R4, R17, 0x1, P1 ;  /* 0x00000011041f7211 */ /* 0x000fe200008f0eff */
[----:B------:R-:W-:Y:S01]  /*1200*/  VOTEU.ALL UP0, P5 ;  /* 0x0000000000ff7886 */ /* 0x000fe20002800000 */
[----:B------:R-:W-:Y:S01]  /*1210*/  ISETP.EQ.U32.AND P1, PT, RZ, UR24, P0 ;  /* 0x00000018ff007c0c */ /* 0x000fe20008722070 */
[----:B------:R-:W-:Y:S01]  /*1220*/  IMAD R5, R21, 0x4, R8 ;  /* 0x0000000415057824 */ /* 0x000fe200078e0208 */
[CC--:B------:R-:W-:Y:S02]  /*1230*/  LEA R32, P2, R7.reuse, R23.reuse, 0x1 ;  /* 0x0000001707207211 */ /* 0x0c0fe400078408ff */
[----:B------:R-:W-:Y:S02]  /*1240*/  LEA R24, P3, R8, R23, 0x1 ;  /* 0x0000001708187211 */ /* 0x000fe400078608ff */
[----:B------:R-:W-:Y:S01]  /*1250*/  LEA.HI.X.SX32 R33, R7, R17, 0x1, P2 ;  /* 0x0000001107217211 */ /* 0x000fe200010f0eff */
[----:B0-----:R-:W-:-:S04]  /*1260*/  @!UP2 UIADD3 UR4, UPT, UPT, -UR6, 0x100000, URZ ;  /* 0x001000000604a890 */ /* 0x001fc8000fffe1ff */
[----:B------:R-:W-:Y:S02]  /*1270*/  @!UP2 USHF.L.U32 UR5, UR4, 0xb, URZ ;  /* 0x0000000b0405a899 */ /* 0x000fe400080006ff */
[----:B------:R-:W-:Y:S01]  /*1280*/  @!UP2 USHF.L.U32 UR4, UR4, 0x1, URZ ;  /* 0x000000010404a899 */ /* 0x000fe200080006ff */
[CC--:B------:R-:W-:Y:S02]  /*1290*/  LEA R26, P2, R6.reuse, R23.reuse, 0x1 ;  /* 0x00000017061a7211 */ /* 0x0c0fe400078408ff */
[C---:B------:R-:W-:Y:S02]  /*12a0*/  LEA R22, P4, R5.reuse, R23, 0x1 ;  /* 0x0000001705167211 */ /* 0x040fe400078808ff */
[-C--:B------:R-:W-:Y:S02]  /*12b0*/  LEA.HI.X.SX32 R27, R6, R17.reuse, 0x1, P2 ;  /* 0x00000011061b7211 */ /* 0x080fe400010f0eff */
[-C--:B------:R-:W-:Y:S02]  /*12c0*/  LEA.HI.X.SX32 R25, R8, R17.reuse, 0x1, P3 ;  /* 0x0000001108197211 */ /* 0x080fe400018f0eff */
[----:B------:R-:W-:-:S02]  /*12d0*/  LEA.HI.X.SX32 R23, R5, R17, 0x1, P4 ;  /* 0x0000001105177211 */ /* 0x000fc400020f0eff */
[----:B------:R-:W-:Y:S02]  /*12e0*/  PRMT R63, RZ, 0x7610, R63 ;  /* 0x00007610ff3f7816 */ /* 0x000fe4000000003f */
[----:B------:R-:W-:Y:S02]  /*12f0*/  PRMT R55, RZ, 0x7610, R55 ;  /* 0x00007610ff377816 */ /* 0x000fe40000000037 */
[----:B------:R-:W-:Y:S02]  /*1300*/  PRMT R61, RZ, 0x7610, R61 ;  /* 0x00007610ff3d7816 */ /* 0x000fe4000000003d */
[----:B------:R-:W-:Y:S02]  /*1310*/  PRMT R64, RZ, 0x7610, R64 ;  /* 0x00007610ff407816 */ /* 0x000fe40000000040 */
[----:B------:R-:W-:Y:S02]  /*1320*/  PRMT R56, RZ, 0x7610, R56 ;  /* 0x00007610ff387816 */ /* 0x000fe40000000038 */
[----:B------:R-:W-:-:S02]  /*1330*/  PRMT R60, RZ, 0x7610, R60 ;  /* 0x00007610ff3c7816 */ /* 0x000fc4000000003c */
[----:B------:R-:W-:Y:S01]  /*1340*/  PRMT R62, RZ, 0x7610, R62 ;  /* 0x00007610ff3e7816 */ /* 0x000fe2000000003e */
[----:B----4-:R0:W-:Y:S04]  /*1350*/  STS.U16 [R20+UR13+0x1000], R9 ;  /* 0x0010000914007988 */ /* 0x0101e8000800040d */
[----:B------:R0:W-:Y:S04]  /*1360*/  STS.U16 [R20+UR13+0x1200], R11 ;  /* 0x0012000b14007988 */ /* 0x0001e8000800040d */
[----:B------:R0:W-:Y:S04]  /*1370*/  STS.U16 [R20+UR13+0x1400], R13 ;  /* 0x0014000d14007988 */ /* 0x0001e8000800040d */
[----:B------:R0:W-:Y:S04]  /*1380*/  STS.U16 [R20+UR13+0x1600], R15 ;  /* 0x0016000f14007988 */ /* 0x0001e8000800040d */
[----:B------:R0:W-:Y:S04]  /*1390*/  STS.U16 [R3+UR13+0x1100], R10 ;  /* 0x0011000a03007988 */ /* 0x0001e8000800040d */
[----:B------:R0:W-:Y:S04]  /*13a0*/  STS.U16 [R3+UR13+0x1300], R12 ;  /* 0x0013000c03007988 */ /* 0x0001e8000800040d */
[----:B------:R0:W-:Y:S04]  /*13b0*/  STS.U16 [R3+UR13+0x1500], R14 ;  /* 0x0015000e03007988 */ /* 0x0001e8000800040d */
[----:B------:R0:W-:Y:S01]  /*13c0*/  STS.U16 [R3+UR13+0x1700], R16 ;  /* 0x0017001003007988 */ /* 0x0001e2000800040d */
[----:B-1----:R1:W-:Y:S06]  /*13d0*/  MEMBAR.ALL.CTA ;  /* 0x0000000000007992 */ /* 0x0023ec0000008000 */
[----:B-1----:R-:W-:Y:S04]  /*13e0*/  FENCE.VIEW.ASYNC.S ;  /* 0x00000000000073c6 */ /* 0x002fe80000000000 */
[----:B------:R-:W1:Y:S02]  /*13f0*/  FENCE.VIEW.ASYNC.S ;  /* 0x00000000000073c6 */ /* 0x000e640000000000 */
[----:B-1----:R0:W1:Y:S02]  /*1400*/  @!UP0 SYNCS.EXCH.64 URZ, [UR13+0x1800], UR4 ;  /* 0x001800040dff85b2 */ /* 0x0020640008000100 */
[----:B-1----:R-:W-:Y:S06]  /*1410*/  BAR.SYNC.DEFER_BLOCKING 0x0 ;  /* 0x0000000000007b1d */ /* 0x002fec0000010000 */
[----:B0-----:R-:W-:Y:S05]  /*1420*/  @!P1 BRA `(.L_x_6) ;  /* 0x0000000000689947 */ /* 0x001fea0003800000 */
[----:B------:R-:W-:Y:S02]  /*1430*/  UIADD3 UR4, UPT, UPT, UR13, 0x1000, URZ ;  /* 0x000010000d047890 */ /* 0x000fe4000fffe0ff */
[----:B------:R-:W-:Y:S02]  /*1440*/  USHF.R.U32.HI UR6, URZ, 0x4, UR13 ;  /* 0x00000004ff067899 */ /* 0x000fe4000801160d */
[----:B------:R-:W-:Y:S02]  /*1450*/  USHF.R.U32.HI UR4, URZ, 0x4, UR4 ;  /* 0x00000004ff047899 */ /* 0x000fe40008011604 */
[----:B------:R-:W-:Y:S02]  /*1460*/  USGXT.U32 UR6, UR6, 0xe ;  /* 0x0000000e0606789a */ /* 0x000fe40008000000 */
[----:B------:R-:W-:Y:S01]  /*1470*/  USGXT.U32 UR8, UR4, 0xe ;  /* 0x0000000e0408789a */ /* 0x000fe20008000000 */
[----:B------:R-:W-:Y:S01]  /*1480*/  UMOV UR20, 0x80 ;  /* 0x0000008000147882 */ /* 0x000fe20000000000 */
[----:B------:R-:W-:Y:S01]  /*1490*/  UMOV UR21, 0x40004040 ;  /* 0x4000404000157882 */ /* 0x000fe20000000000 */
[----:B------:R-:W-:Y:S01]  /*14a0*/  UMOV UR22, 0xfffffffe ;  /* 0xfffffffe00167882 */ /* 0x000fe20000000000 */
[----:B------:R-:W-:Y:S01]  /*14b0*/  UMOV UR23, 0x7fffbfdf ;  /* 0x7fffbfdf00177882 */ /* 0x000fe20000000000 */
[----:B------:R-:W-:Y:S01]  /*14c0*/  UMOV UR7, URZ ;  /* 0x000000ff00077c82 */ /* 0x000fe20008000000 */
[----:B------:R-:W-:Y:S01]  /*14d0*/  UMOV UR9, URZ ;  /* 0x000000ff00097c82 */ /* 0x000fe20008000000 */
[----:B------:R-:W-:-:S02]  /*14e0*/  UIADD3.64 UR20, UPT, UPT, UR6, UR20, URZ ;  /* 0x0000001406147297 */ /* 0x000fc4000fffe0ff */
[----:B------:R-:W-:Y:S01]  /*14f0*/  UIADD3.64 UR22, UPT, UPT, UR8, -UR22, URZ ;  /* 0x8000001608167297 */ /* 0x000fe2000fffe0ff */
[----:B------:R-:W-:Y:S01]  /*1500*/  UMOV UR28, 0x0 ;  /* 0x00000000001c7882 */ /* 0x000fe20000000000 */
[----:B------:R-:W-:Y:S01]  /*1510*/  UMOV UR29, 0x4088490 ;  /* 0x04088490001d7882 */ /* 0x000fe20000000000 */
[----:B------:R-:W-:Y:S01]  /*1520*/  UMOV UR4, UR10 ;  /* 0x0000000a00047c82 */ /* 0x000fe20008000000 */
[----:B------:R-:W-:Y:S01]  /*1530*/  UMOV UR5, URZ ;  /* 0x000000ff00057c82 */ /* 0x000fe20008000000 */
[----:B------:R-:W-:Y:S01]  /*1540*/  UMOV UR7, 0x40004040 ;  /* 0x4000404000077882 */ /* 0x000fe20000000000 */
[----:B------:R-:W-:Y:S01]  /*1550*/  UMOV UR9, 0x80004020 ;  /* 0x8000402000097882 */ /* 0x000fe20000000000 */
[----:B------:R-:W-:Y:S01]  /*1560*/  UMOV UR32, 0x0 ;  /* 0x0000000000207882 */ /* 0x000fe20000000000 */
[----:B------:R-:W-:Y:S01]  /*1570*/  UMOV UR33, 0x4088490 ;  /* 0x0408849000217882 */ /* 0x000fe20000000000 */
[----:B------:R-:W-:Y:S01]  /*1580*/  UMOV UR4, UR4 ;  /* 0x0000000400047c82 */ /* 0x000fe20008000000 */
[----:B------:R0:W-:Y:S01]  /*1590*/  UTCHMMA gdesc[UR6], gdesc[UR8], tmem[UR17], tmem[UR28], idesc[UR29], !UPT ;  /* 0x00ff1c08060075ea */ /* 0x0001e2000f800011 */
[----:B------:R0:W-:Y:S01]  /*15a0*/  UTCHMMA gdesc[UR20], gdesc[UR22], tmem[UR17], tmem[UR32], idesc[UR33], UPT ;  /* 0x00ff2016140075ea */ /* 0x0001e2000b800011 */
[----:B------:R0:W-:Y:S01]  /*15b0*/  UTCBAR [UR4], URZ ;  /* 0x000000ff040073e9 */ /* 0x0001e200080000ff */
[----:B------:R-:W-:Y:S01]  /*15c0*/  NOP ;  /* 0x0000000000007918 */ /* 0x000fe20000000000 */
.L_x_6:
[----:B------:R-:W-:Y:S05]  /*15d0*/  @!P0 BRA `(.L_x_7) ;  /* 0x0000000000088947 */ /* 0x000fea0003800000 */
[----:B------:R-:W1:Y:S02]  /*15e0*/  SYNCS.PHASECHK.TRANS64.TRYWAIT P2, [UR13+0x1800], RZ ;  /* 0x001800ffff0075a7 */ /* 0x000e64000804110d */
[----:B-1----:R-:W-:Y:S05]  /*15f0*/  @!P2 BRA `(.L_x_8) ;  /* 0x0000003400d8a947 */ /* 0x002fea0003800000 */
.L_x_7:
[----:B------:R-:W-:Y:S01]  /*1600*/  BAR.SYNC.DEFER_BLOCKING 0x0 ;  /* 0x0000000000007b1d */ /* 0x000fe20000010000 */
[----:B------:R-:W-:-:S05]  /*1610*/  LOP3.LUT P2, RZ, R0, 0x7f, RZ, 0xc0, !PT ;  /* 0x0000007f00ff7812 */ /* 0x000fca000784c0ff */
[----:B0-----:R-:W0:Y:S01]  /*1620*/  LDCU UR4, c[0x0][0x3a8] ;  /* 0x00007500ff0477ac */ /* 0x001e220008000800 */
[----:B------:R-:W-:Y:S01]  /*1630*/  LDTM.16dp32bit_t0_t15.x16 R4, tmem[UR16+0x100000] ;  /* 0x10000010000479ee */ /* 0x000fe20008a00000 */
[----:B------:R-:W0:Y:S06]  /*1640*/  LDTM.16dp32bit_t16_t31.x16 R4, tmem[UR16+0x100010] ;  /* 0x10001010000479ee */ /* 0x000e2c0008a20000 */
[----:B------:R-:W1:Y:S01]  /*1650*/  @!P2 SYNCS.CCTL.IV [UR13+0x1800] ;  /* 0x00180000ff00a9b1 */ /* 0x000e62000800000d */
[----:B------:R-:W-:Y:S01]  /*1660*/  NOP ;  /* 0x0000000000007918 */ /* 0x000fe20000000000 */
[----:B------:R2:W5:Y:S04]  /*1670*/  @P0 LDG.E.U16 R65, desc[UR26][R38.64] ;  /* 0x0000001a26410981 */ /* 0x000568000c1e1500 */
[----:B------:R2:W5:Y:S04]  /*1680*/  @P0 LDG.E.U16 R63, desc[UR26][R34.64] ;  /* 0x0000001a223f0981 */ /* 0x000568000c1e1500 */
[----:B------:R2:W5:Y:S04]  /*1690*/  @P0 LDG.E.U16 R55, desc[UR26][R30.64] ;  /* 0x0000001a1e370981 */ /* 0x000568000c1e1500 */
[----:B------:R2:W5:Y:S04]  /*16a0*/  @P0 LDG.E.U16 R61, desc[UR26][R24.64] ;  /* 0x0000001a183d0981 */ /* 0x000568000c1e1500 */
[----:B------:R2:W5:Y:S04]  /*16b0*/  @P0 LDG.E.U16 R64, desc[UR26][R36.64] ;  /* 0x0000001a24400981 */ /* 0x000568000c1e1500 */
[----:B------:R2:W5:Y:S04]  /*16c0*/  @P0 LDG.E.U16 R56, desc[UR26][R32.64] ;  /* 0x0000001a20380981 */ /* 0x000568000c1e1500 */
[----:B------:R2:W5:Y:S04]  /*16d0*/  @P0 LDG.E.U16 R60, desc[UR26][R26.64] ;  /* 0x0000001a1a3c0981 */ /* 0x000568000c1e1500 */
[----:B------:R2:W5:Y:S01]  /*16e0*/  @P0 LDG.E.U16 R62, desc[UR26][R22.64] ;  /* 0x0000001a163e0981 */ /* 0x000562000c1e1500 */
[----:B------:R-:W-:Y:S01]  /*16f0*/  LOP3.LUT R21, R0, 0xf, RZ, 0xc0, !PT ;  /* 0x0000000f00157812 */ /* 0x000fe200078ec0ff */
[----:B0-----:R-:W-:Y:S01]  /*1700*/  FMUL R29, R4, UR4 ;  /* 0x00000004041d7c20 */ /* 0x001fe20008400000 */
[----:B------:R-:W-:Y:S01]  /*1710*/  LOP3.LUT R28, R0, 0x60, RZ, 0xc0, !PT ;  /* 0x00000060001c7812 */ /* 0x000fe200078ec0ff */
[----:B------:R-:W-:Y:S01]  /*1720*/  FMUL R5, R5, UR4 ;  /* 0x0000000405057c20 */ /* 0x000fe20008400000 */
[----:B------:R-:W-:Y:S01]  /*1730*/  FMUL R6, R6, UR4 ;  /* 0x0000000406067c20 */ /* 0x000fe20008400000 */
[----:B------:R-:W-:Y:S01]  /*1740*/  FMUL R7, R7, UR4 ;  /* 0x0000000407077c20 */ /* 0x000fe20008400000 */
[----:B------:R-:W-:Y:S01]  /*1750*/  LEA.HI R21, R28, R21, RZ, 0x1f ;  /* 0x000000151c157211 */ /* 0x000fe200078ff8ff */
[----:B------:R-:W-:Y:S01]  /*1760*/  FMUL R17, R17, UR4 ;  /* 0x0000000411117c20 */ /* 0x000fe20008400000 */
[----:B------:R-:W-:-:S03]  /*1770*/  LOP3.LUT R28, R0, 0x10, RZ, 0xc0, !PT ;  /* 0x00000010001c7812 */ /* 0x000fc600078ec0ff */
[----:B------:R-:W-:Y:S01]  /*1780*/  VIADD R21, R21, UR14 ;  /* 0x0000000e15157c36 */ /* 0x000fe20008000000 */
[C---:B------:R-:W-:Y:S02]  /*1790*/  LOP3.LUT R54, R28.reuse, 0x2, RZ, 0xfc, !PT ;  /* 0x000000021c367812 */ /* 0x040fe400078efcff */
[C---:B------:R-:W-:Y:S02]  /*17a0*/  LOP3.LUT R4, R28.reuse, 0x4, RZ, 0xfc, !PT ;  /* 0x000000041c047812 */ /* 0x040fe400078efcff */
[C---:B------:R-:W-:Y:S02]  /*17b0*/  ISETP.GE.AND P5, PT, R21.reuse, R54, PT ;  /* 0x000000361500720c */ /* 0x040fe40003fa6270 */
[C---:B------:R-:W-:Y:S02]  /*17c0*/  ISETP.GE.AND P2, PT, R21.reuse, R28, PT ;  /* 0x0000001c1500720c */ /* 0x040fe40003f46270 */
[----:B------:R-:W-:Y:S02]  /*17d0*/  LOP3.LUT R54, R28, 0x3, RZ, 0xfc, !PT ;  /* 0x000000031c367812 */ /* 0x000fe400078efcff */
[----:B------:R-:W-:-:S02]  /*17e0*/  ISETP.GE.AND P3, PT, R21, R4, PT ;  /* 0x000000041500720c */ /* 0x000fc40003f66270 */
[----:B------:R-:W-:Y:S02]  /*17f0*/  FSEL R4, R29, -INF , P2 ;  /* 0xff8000001d047808 */ /* 0x000fe40001000000 */
[C---:B------:R-:W-:Y:S02]  /*1800*/  ISETP.GE.AND P4, PT, R21.reuse, R54, PT ;  /* 0x000000361500720c */ /* 0x040fe40003f86270 */
[----:B------:R-:W-:Y:S02]  /*1810*/  ISETP.GT.AND P2, PT, R21, R28, PT ;  /* 0x0000001c1500720c */ /* 0x000fe40003f44270 */
[----:B------:R-:W-:Y:S02]  /*1820*/  LOP3.LUT R54, R28, 0x5, RZ, 0xfc, !PT ;  /* 0x000000051c367812 */ /* 0x000fe400078efcff */
[----:B------:R-:W-:Y:S02]  /*1830*/  FSEL R5, R5, -INF , P2 ;  /* 0xff80000005057808 */ /* 0x000fe40001000000 */
[----:B------:R-:W-:-:S02]  /*1840*/  ISETP.GE.AND P2, PT, R21, R54, PT ;  /* 0x000000361500720c */ /* 0x000fc40003f46270 */
[----:B------:R-:W-:Y:S02]  /*1850*/  LOP3.LUT R54, R28, 0x6, RZ, 0xfc, !PT ;  /* 0x000000061c367812 */ /* 0x000fe400078efcff */
[----:B------:R-:W-:Y:S02]  /*1860*/  FSEL R6, R6, -INF , P5 ;  /* 0xff80000006067808 */ /* 0x000fe40002800000 */
[----:B------:R-:W-:Y:S02]  /*1870*/  ISETP.GE.AND P5, PT, R21, R54, PT ;  /* 0x000000361500720c */ /* 0x000fe40003fa6270 */
[----:B------:R-:W-:Y:S01]  /*1880*/  FSEL R54, R7, -INF , P4 ;  /* 0xff80000007367808 */ /* 0x000fe20002000000 */
[----:B------:R-:W-:Y:S01]  /*1890*/  FMUL R7, R8, UR4 ;  /* 0x0000000408077c20 */ /* 0x000fe20008400000 */
[C---:B------:R-:W-:Y:S02]  /*18a0*/  LOP3.LUT R8, R28.reuse, 0x8, RZ, 0xfc, !PT ;  /* 0x000000081c087812 */ /* 0x040fe400078efcff */
[----:B------:R-:W-:-:S02]  /*18b0*/  LOP3.LUT R66, R28, 0x7, RZ, 0xfc, !PT ;  /* 0x000000071c427812 */ /* 0x000fc400078efcff */
[----:B------:R-:W-:Y:S02]  /*18c0*/  FSEL R7, R7, -INF , P3 ;  /* 0xff80000007077808 */ /* 0x000fe40001800000 */
[----:B------:R-:W-:Y:S01]  /*18d0*/  ISETP.GE.AND P3, PT, R21, R8, PT ;  /* 0x000000081500720c */ /* 0x000fe20003f66270 */
[----:B------:R-:W-:Y:S01]  /*18e0*/  FMUL R8, R9, UR4 ;  /* 0x0000000409087c20 */ /* 0x000fe20008400000 */
[----:B------:R-:W-:Y:S01]  /*18f0*/  FMUL R9, R10, UR4 ;  /* 0x000000040a097c20 */ /* 0x000fe20008400000 */
[----:B------:R-:W-:Y:S02]  /*1900*/  LOP3.LUT R10, R28, 0xa, RZ, 0xfc, !PT ;  /* 0x0000000a1c0a7812 */ /* 0x000fe400078efcff */
[----:B------:R-:W-:Y:S02]  /*1910*/  ISETP.GE.AND P4, PT, R21, R66, PT ;  /* 0x000000421500720c */ /* 0x000fe40003f86270 */
[----:B------:R-:W-:Y:S02]  /*1920*/  FSEL R9, R9, -INF , P5 ;  /* 0xff80000009097808 */ /* 0x000fe40002800000 */
[----:B------:R-:W-:Y:S01]  /*1930*/  ISETP.GE.AND P5, PT, R21, R10, PT ;  /* 0x0000000a1500720c */ /* 0x000fe20003fa6270 */
[----:B------:R-:W-:Y:S01]  /*1940*/  FMUL R10, R11, UR4 ;  /* 0x000000040b0a7c20 */ /* 0x000fe20008400000 */
[----:B------:R-:W-:Y:S01]  /*1950*/  FMUL R11, R12, UR4 ;  /* 0x000000040c0b7c20 */ /* 0x000fe20008400000 */
[----:B------:R-:W-:-:S02]  /*1960*/  LOP3.LUT R12, R28, 0xc, RZ, 0xfc, !PT ;  /* 0x0000000c1c0c7812 */ /* 0x000fc400078efcff */
[----:B------:R-:W-:Y:S02]  /*1970*/  LOP3.LUT R66, R28, 0x9, RZ, 0xfc, !PT ;  /* 0x000000091c427812 */ /* 0x000fe400078efcff */
[----:B------:R-:W-:Y:S02]  /*1980*/  FSEL R11, R11, -INF , P3 ;  /* 0xff8000000b0b7808 */ /* 0x000fe40001800000 */
[----:B------:R-:W-:Y:S01]  /*1990*/  ISETP.GE.AND P3, PT, R21, R12, PT ;  /* 0x0000000c1500720c */ /* 0x000fe20003f66270 */
[----:B------:R-:W-:Y:S01]  /*19a0*/  FMUL R12, R13, UR4 ;  /* 0x000000040d0c7c20 */ /* 0x000fe20008400000 */
[----:B------:R-:W-:Y:S01]  /*19b0*/  FMUL R13, R14, UR4 ;  /* 0x000000040e0d7c20 */ /* 0x000fe20008400000 */
[----:B------:R-:W-:Y:S02]  /*19c0*/  LOP3.LUT R14, R28, 0xe, RZ, 0xfc, !PT ;  /* 0x0000000e1c0e7812 */ /* 0x000fe400078efcff */
[----:B------:R-:W-:Y:S02]  /*19d0*/  FSEL R8, R8, -INF , P2 ;  /* 0xff80000008087808 */ /* 0x000fe40001000000 */
[----:B------:R-:W-:-:S02]  /*19e0*/  ISETP.GE.AND P2, PT, R21, R66, PT ;  /* 0x000000421500720c */ /* 0x000fc40003f46270 */
[----:B------:R-:W-:Y:S02]  /*19f0*/  LOP3.LUT R66, R28, 0xb, RZ, 0xfc, !PT ;  /* 0x0000000b1c427812 */ /* 0x000fe400078efcff */
[----:B------:R-:W-:Y:S02]  /*1a00*/  FSEL R13, R13, -INF , P5 ;  /* 0xff8000000d0d7808 */ /* 0x000fe40002800000 */
[----:B------:R-:W-:Y:S01]  /*1a10*/  ISETP.GE.AND P5, PT, R21, R14, PT ;  /* 0x0000000e1500720c */ /* 0x000fe20003fa6270 */
[----:B------:R-:W-:Y:S01]  /*1a20*/  FMUL R14, R15, UR4 ;  /* 0x000000040f0e7c20 */ /* 0x000fe20008400000 */
[----:B------:R-:W-:Y:S02]  /*1a30*/  FSEL R10, R10, -INF , P4 ;  /* 0xff8000000a0a7808 */ /* 0x000fe40002000000 */
[----:B------:R-:W-:Y:S02]  /*1a40*/  FMNMX3 R15, R4, R5, R6, !PT ;  /* 0x00000005040f7276 */ /* 0x000fe40007800006 */
[----:B------:R-:W-:-:S02]  /*1a50*/  ISETP.GE.AND P4, PT, R21, R66, PT ;  /* 0x000000421500720c */ /* 0x000fc40003f86270 */
[C---:B------:R-:W-:Y:S02]  /*1a60*/  LOP3.LUT R66, R28.reuse, 0xd, RZ, 0xfc, !PT ;  /* 0x0000000d1c427812 */ /* 0x040fe400078efcff */
[----:B------:R-:W-:Y:S02]  /*1a70*/  LOP3.LUT R28, R28, 0xf, RZ, 0xfc, !PT ;  /* 0x0000000f1c1c7812 */ /* 0x000fe400078efcff */
[----:B------:R-:W-:Y:S02]  /*1a80*/  FMNMX3 R15, R15, R54, R7, !PT ;  /* 0x000000360f0f7276 */ /* 0x000fe40007800007 */
[----:B------:R-:W-:Y:S02]  /*1a90*/  FSEL R14, R14, -INF , P4 ;  /* 0xff8000000e0e7808 */ /* 0x000fe40002000000 */
[----:B------:R-:W-:Y:S02]  /*1aa0*/  ISETP.GE.AND P4, PT, R21, R28, PT ;  /* 0x0000001c1500720c */ /* 0x000fe40003f86270 */
[----:B------:R-:W-:Y:S01]  /*1ab0*/  FMNMX3 R28, R15, R8, R9, !PT ;  /* 0x000000080f1c7276 */ /* 0x000fe20007800009 */
[----:B------:R-:W-:Y:S01]  /*1ac0*/  FMUL R15, R16, UR4 ;  /* 0x00000004100f7c20 */ /* 0x000fe20008400000 */
[----:B------:R-:W-:Y:S01]  /*1ad0*/  FSEL R12, R12, -INF , P2 ;  /* 0xff8000000c0c7808 */ /* 0x000fe20001000000 */
[----:B------:R-:W-:Y:S01]  /*1ae0*/  FMUL R16, R18, UR4 ;  /* 0x0000000412107c20 */ /* 0x000fe20008400000 */
[----:B------:R-:W-:Y:S01]  /*1af0*/  FMNMX3 R28, R28, R10, R11, !PT ;  /* 0x0000000a1c1c7276 */ /* 0x000fe2000780000b */
[----:B------:R-:W-:Y:S01]  /*1b00*/  FMUL R18, R19, UR4 ;  /* 0x0000000413127c20 */ /* 0x000fe20008400000 */
[----:B------:R-:W-:-:S02]  /*1b10*/  ISETP.GE.AND P2, PT, R21, R66, PT ;  /* 0x000000421500720c */ /* 0x000fc40003f46270 */
[----:B------:R-:W-:Y:S02]  /*1b20*/  FSEL R15, R15, -INF , P3 ;  /* 0xff8000000f0f7808 */ /* 0x000fe40001800000 */
[----:B------:R-:W-:Y:S02]  /*1b30*/  FMNMX3 R28, R28, R12, R13, !PT ;  /* 0x0000000c1c1c7276 */ /* 0x000fe4000780000d */
[----:B------:R-:W-:Y:S02]  /*1b40*/  FSEL R17, R17, -INF , P2 ;  /* 0xff80000011117808 */ /* 0x000fe40001000000 */
[----:B------:R-:W-:Y:S02]  /*1b50*/  FSEL R16, R16, -INF , P5 ;  /* 0xff80000010107808 */ /* 0x000fe40002800000 */
[----:B------:R-:W-:Y:S02]  /*1b60*/  FMNMX3 R28, R28, R14, R15, !PT ;  /* 0x0000000e1c1c7276 */ /* 0x000fe4000780000f */
[----:B------:R-:W-:-:S02]  /*1b70*/  FSEL R18, R18, -INF , P4 ;  /* 0xff80000012127808 */ /* 0x000fc40002000000 */
[----:B------:R-:W-:-:S04]  /*1b80*/  FMNMX3 R19, R28, R17, R16, !PT ;  /* 0x000000111c137276 */ /* 0x000fc80007800010 */
[----:B------:R-:W-:-:S05]  /*1b90*/  FMNMX R19, R18, R19, !PT ;  /* 0x0000001312137209 */ /* 0x000fca0007800000 */
[----:B------:R-:W0:Y:S02]  /*1ba0*/  SHFL.BFLY PT, R28, R19, 0x10, 0x1f ;  /* 0x0e001f00131c7f89 */ /* 0x000e2400000e0000 */
[----:B0-----:R-:W-:-:S05]  /*1bb0*/  FMNMX3 R57, R19, -INF , R28, !PT ;  /* 0xff80000013397876 */ /* 0x001fca000780001c */
[--C-:B------:R-:W-:Y:S01]  /*1bc0*/  FADD R4, R4, -R57.reuse ;  /* 0x8000003904047221 */ /* 0x100fe20000000000 */
[--C-:B------:R-:W-:Y:S01]  /*1bd0*/  FADD R5, R5, -R57.reuse ;  /* 0x8000003905057221 */ /* 0x100fe20000000000 */
[--C-:B------:R-:W-:Y:S01]  /*1be0*/  FADD R6, R6, -R57.reuse ;  /* 0x8000003906067221 */ /* 0x100fe20000000000 */
[--C-:B------:R-:W-:Y:S01]  /*1bf0*/  FADD R54, R54, -R57.reuse ;  /* 0x8000003936367221 */ /* 0x100fe20000000000 */
[----:B------:R-:W-:Y:S01]  /*1c00*/  FMUL R4, R4, 1.4426950216293334961 ;  /* 0x3fb8aa3b04047820 */ /* 0x000fe20000400000 */
[----:B------:R-:W-:Y:S01]  /*1c10*/  FMUL R5, R5, 1.4426950216293334961 ;  /* 0x3fb8aa3b05057820 */ /* 0x000fe20000400000 */
[----:B------:R-:W-:Y:S01]  /*1c20*/  FMUL R6, R6, 1.4426950216293334961 ;  /* 0x3fb8aa3b06067820 */ /* 0x000fe20000400000 */
[--C-:B------:R-:W-:Y:S01]  /*1c30*/  FADD R19, R7, -R57.reuse ;  /* 0x8000003907137221 */ /* 0x100fe20000000000 */
[----:B------:R-:W-:Y:S01]  /*1c40*/  FMUL R54, R54, 1.4426950216293334961 ;  /* 0x3fb8aa3b36367820 */ /* 0x000fe20000400000 */
[--C-:B------:R-:W-:Y:S01]  /*1c50*/  FADD R10, R10, -R57.reuse ;  /* 0x800000390a0a7221 */ /* 0x100fe20000000000 */
[----:B------:R-:W-:Y:S01]  /*1c60*/  MUFU.EX2 R4, R4 ;  /* 0x0000000400047308 */ /* 0x000fe20000000800 */
[----:B------:R-:W-:Y:S01]  /*1c70*/  FMUL R29, R19, 1.4426950216293334961 ;  /* 0x3fb8aa3b131d7820 */ /* 0x000fe20000400000 */
[--C-:B------:R-:W-:Y:S01]  /*1c80*/  FADD R19, R8, -R57.reuse ;  /* 0x8000003908137221 */ /* 0x100fe20000000000 */
[--C-:B------:R-:W-:Y:S01]  /*1c90*/  FADD R11, R11, -R57.reuse ;  /* 0x800000390b0b7221 */ /* 0x100fe20000000000 */
[--C-:B------:R-:W-:Y:S01]  /*1ca0*/  FADD R12, R12, -R57.reuse ;  /* 0x800000390c0c7221 */ /* 0x100fe20000000000 */
[--C-:B------:R-:W-:Y:S01]  /*1cb0*/  FADD R13, R13, -R57.reuse ;  /* 0x800000390d0d7221 */ /* 0x100fe20000000000 */
[----:B------:R-:W-:Y:S01]  /*1cc0*/  FMUL R66, R19, 1.4426950216293334961 ;  /* 0x3fb8aa3b13427820 */ /* 0x000fe20000400000 */
[--C-:B------:R-:W-:Y:S01]  /*1cd0*/  FADD R19, R9, -R57.reuse ;  /* 0x8000003909137221 */ /* 0x100fe20000000000 */
[----:B------:R-:W0:Y:S01]  /*1ce0*/  MUFU.EX2 R5, R5 ;  /* 0x0000000500057308 */ /* 0x000e220000000800 */
[----:B------:R-:W-:Y:S01]  /*1cf0*/  FMUL R28, R10, 1.4426950216293334961 ;  /* 0x3fb8aa3b0a1c7820 */ /* 0x000fe20000400000 */
[--C-:B------:R-:W-:Y:S01]  /*1d00*/  FADD R14, R14, -R57.reuse ;  /* 0x800000390e0e7221 */ /* 0x100fe20000000000 */
[----:B------:R-:W-:Y:S01]  /*1d10*/  FMUL R19, R19, 1.4426950216293334961 ;  /* 0x3fb8aa3b13137820 */ /* 0x000fe20000400000 */
[----:B------:R-:W-:Y:S01]  /*1d20*/  FMUL R10, R11, 1.4426950216293334961 ;  /* 0x3fb8aa3b0b0a7820 */ /* 0x000fe20000400000 */
[----:B------:R-:W-:Y:S01]  /*1d30*/  FMUL R11, R12, 1.4426950216293334961 ;  /* 0x3fb8aa3b0c0b7820 */ /* 0x000fe20000400000 */
[----:B------:R-:W-:Y:S01]  /*1d40*/  FMUL R12, R13, 1.4426950216293334961 ;  /* 0x3fb8aa3b0d0c7820 */ /* 0x000fe20000400000 */
[----:B------:R-:W-:Y:S01]  /*1d50*/  FMUL R13, R14, 1.4426950216293334961 ;  /* 0x3fb8aa3b0e0d7820 */ /* 0x000fe20000400000 */
[----:B------:R-:W-:Y:S01]  /*1d60*/  MUFU.EX2 R6, R6 ;  /* 0x0000000600067308 */ /* 0x000fe20000000800 */
[--C-:B------:R-:W-:Y:S01]  /*1d70*/  FADD R15, R15, -R57.reuse ;  /* 0x800000390f0f7221 */ /* 0x100fe20000000000 */
[--C-:B------:R-:W-:Y:S01]  /*1d80*/  FADD R17, R17, -R57.reuse ;  /* 0x8000003911117221 */ /* 0x100fe20000000000 */
[--C-:B------:R-:W-:Y:S01]  /*1d90*/  FADD R16, R16, -R57.reuse ;  /* 0x8000003910107221 */ /* 0x100fe20000000000 */
[----:B------:R-:W-:-:S02]  /*1da0*/  FADD R18, R18, -R57 ;  /* 0x8000003912127221 */ /* 0x000fc40000000000 */
[----:B------:R-:W-:Y:S02]  /*1db0*/  FMUL R17, R17, 1.4426950216293334961 ;  /* 0x3fb8aa3b11117820 */ /* 0x000fe40000400000 */
[----:B------:R-:W3:Y:S08]  /*1dc0*/  MUFU.EX2 R7, R54 ;  /* 0x0000003600077308 */ /* 0x000ef00000000800 */
[----:B------:R0:W4:Y:S08]  /*1dd0*/  MUFU.EX2 R8, R29 ;  /* 0x0000001d00087308 */ /* 0x0001300000000800 */
[----:B------:R-:W1:Y:S01]  /*1de0*/  MUFU.EX2 R9, R66 ;  /* 0x0000004200097308 */ /* 0x000e620000000800 */
[----:B0-----:R-:W-:Y:S01]  /*1df0*/  FADD R29, R4, R5 ;  /* 0x00000005041d7221 */ /* 0x001fe20000000000 */
[----:B------:R-:W-:-:S02]  /*1e00*/  F2FP.BF16.F32.PACK_AB R4, R5, R4 ;  /* 0x000000040504723e */ /* 0x000fc400000010ff */
[----:B---3--:R-:W-:Y:S01]  /*1e10*/  F2FP.BF16.F32.PACK_AB R5, R7, R6 ;  /* 0x000000060705723e */ /* 0x008fe200000010ff */
[----:B------:R-:W-:-:S03]  /*1e20*/  FADD R14, R6, R29 ;  /* 0x0000001d060e7221 */ /* 0x000fc60000000000 */
[----:B------:R-:W0:Y:S01]  /*1e30*/  MUFU.EX2 R19, R19 ;  /* 0x0000001300137308 */ /* 0x000e220000000800 */
[----:B------:R-:W-:Y:S01]  /*1e40*/  FADD R29, R7, R14 ;  /* 0x0000000e071d7221 */ /* 0x000fe20000000000 */
[----:B------:R-:W-:-:S03]  /*1e50*/  FMUL R14, R15, 1.4426950216293334961 ;  /* 0x3fb8aa3b0f0e7820 */ /* 0x000fc60000400000 */
[----:B----4-:R-:W-:-:S03]  /*1e60*/  FADD R54, R8, R29 ;  /* 0x0000001d08367221 */ /* 0x010fc60000000000 */
[----:B------:R-:W3:Y:S01]  /*1e70*/  MUFU.EX2 R28, R28 ;  /* 0x0000001c001c7308 */ /* 0x000ee20000000800 */
[C---:B-1----:R-:W-:Y:S01]  /*1e80*/  FADD R54, R9.reuse, R54 ;  /* 0x0000003609367221 */ /* 0x042fe20000000000 */
[----:B------:R-:W-:-:S06]  /*1e90*/  F2FP.BF16.F32.PACK_AB R6, R9, R8 ;  /* 0x000000080906723e */ /* 0x000fcc00000010ff */
[----:B------:R-:W1:Y:S01]  /*1ea0*/  MUFU.EX2 R10, R10 ;  /* 0x0000000a000a7308 */ /* 0x000e620000000800 */
[----:B0-----:R-:W-:-:S07]  /*1eb0*/  FADD R15, R19, R54 ;  /* 0x00000036130f7221 */ /* 0x001fce0000000000 */
[----:B------:R-:W0:Y:S01]  /*1ec0*/  MUFU.EX2 R11, R11 ;  /* 0x0000000b000b7308 */ /* 0x000e220000000800 */
[----:B---3--:R-:W-:Y:S01]  /*1ed0*/  FADD R29, R28, R15 ;  /* 0x0000000f1c1d7221 */ /* 0x008fe20000000000 */
[----:B------:R-:W-:Y:S01]  /*1ee0*/  FMUL R15, R16, 1.4426950216293334961 ;  /* 0x3fb8aa3b100f7820 */ /* 0x000fe20000400000 */
[----:B------:R-:W-:-:S05]  /*1ef0*/  F2FP.BF16.F32.PACK_AB R7, R28, R19 ;  /* 0x000000131c07723e */ /* 0x000fca00000010ff */
[----:B------:R-:W3:Y:S01]  /*1f00*/  MUFU.EX2 R12, R12 ;  /* 0x0000000c000c7308 */ /* 0x000ee20000000800 */
[----:B-1----:R-:W-:-:S07]  /*1f10*/  FADD R16, R10, R29 ;  /* 0x0000001d0a107221 */ /* 0x002fce0000000000 */
[----:B------:R-:W1:Y:S01]  /*1f20*/  MUFU.EX2 R13, R13 ;  /* 0x0000000d000d7308 */ /* 0x000e620000000800 */
[C---:B0-----:R-:W-:Y:S01]  /*1f30*/  FADD R29, R11.reuse, R16 ;  /* 0x000000100b1d7221 */ /* 0x041fe20000000000 */
[----:B------:R-:W-:Y:S01]  /*1f40*/  FMUL R16, R18, 1.4426950216293334961 ;  /* 0x3fb8aa3b12107820 */ /* 0x000fe20000400000 */
[----:B------:R-:W-:-:S05]  /*1f50*/  F2FP.BF16.F32.PACK_AB R8, R11, R10 ;  /* 0x0000000a0b08723e */ /* 0x000fca00000010ff */
[----:B------:R-:W0:Y:S01]  /*1f60*/  MUFU.EX2 R14, R14 ;  /* 0x0000000e000e7308 */ /* 0x000e220000000800 */
[----:B---3--:R-:W-:-:S07]  /*1f70*/  FADD R18, R12, R29 ;  /* 0x0000001d0c127221 */ /* 0x008fce0000000000 */
[----:B------:R-:W3:Y:S01]  /*1f80*/  MUFU.EX2 R17, R17 ;  /* 0x0000001100117308 */ /* 0x000ee20000000800 */
[C---:B-1----:R-:W-:Y:S01]  /*1f90*/  FADD R29, R13.reuse, R18 ;  /* 0x000000120d1d7221 */ /* 0x042fe20000000000 */
[----:B------:R-:W-:-:S06]  /*1fa0*/  F2FP.BF16.F32.PACK_AB R9, R13, R12 ;  /* 0x0000000c0d09723e */ /* 0x000fcc00000010ff */
[----:B------:R-:W1:Y:S01]  /*1fb0*/  MUFU.EX2 R15, R15 ;  /* 0x0000000f000f7308 */ /* 0x000e620000000800 */
[----:B0-----:R-:W-:-:S07]  /*1fc0*/  FADD R18, R14, R29 ;  /* 0x0000001d0e127221 */ /* 0x001fce0000000000 */
[----:B------:R-:W0:Y:S01]  /*1fd0*/  MUFU.EX2 R16, R16 ;  /* 0x0000001000107308 */ /* 0x000e220000000800 */
[C---:B---3--:R-:W-:Y:S01]  /*1fe0*/  FADD R18, R17.reuse, R18 ;  /* 0x0000001211127221 */ /* 0x048fe20000000000 */
[----:B------:R-:W-:-:S03]  /*1ff0*/  F2FP.BF16.F32.PACK_AB R10, R17, R14 ;  /* 0x0000000e110a723e */ /* 0x000fc600000010ff */
[----:B-1----:R-:W-:-:S04]  /*2000*/  FADD R29, R15, R18 ;  /* 0x000000120f1d7221 */ /* 0x002fc80000000000 */
[C---:B0-----:R-:W-:Y:S01]  /*2010*/  FADD R29, R16.reuse, R29 ;  /* 0x0000001d101d7221 */ /* 0x041fe20000000000 */
[----:B------:R-:W-:-:S04]  /*2020*/  F2FP.BF16.F32.PACK_AB R11, R16, R15 ;  /* 0x0000000f100b723e */ /* 0x000fc800000010ff */
[----:B------:R2:W0:Y:S01]  /*2030*/  SHFL.BFLY PT, R28, R29, 0x10, 0x1f ;  /* 0x0e001f001d1c7f89 */ /* 0x00042200000e0000 */
[----:B------:R-:W-:Y:S05]  /*2040*/  @!P0 BRA `(.L_x_9) ;  /* 0x0000000000088947 */ /* 0x000fea0003800000 */
[----:B------:R1:W-:Y:S01]  /*2050*/  STTM.16dp32bit_t0_t15.x8 tmem[UR16+0x20], R4 ;  /* 0x00002004000079ed */ /* 0x0003e20008980010 */
[----:B------:R1:W-:Y:S02]  /*2060*/  STTM.16dp32bit_t16_t31.x8 tmem[UR16+0x28], R4 ;  /* 0x00002804000079ed */ /* 0x0003e400089a0010 */
.L_x_9:
[----:B-----5:R3:W-:Y:S01]  /*2070*/  STS.U16 [R20+UR13+0x1000], R65 ;  /* 0x0010004114007988 */ /* 0x0207e2000800040d */
[----:B-1----:R-:W-:-:S03]  /*2080*/  FADD R4, -R57, -INF ;  /* 0xff80000039047421 */ /* 0x002fc60000000100 */
[----:B------:R3:W-:Y:S01]  /*2090*/  STS.U16 [R20+UR13+0x1200], R63 ;  /* 0x0012003f14007988 */ /* 0x0007e2000800040d */
[----:B------:R-:W-:-:S03]  /*20a0*/  FMUL R54, R4, 1.4426950216293334961 ;  /* 0x3fb8aa3b04367820 */ /* 0x000fc60000400000 */
[----:B------:R3:W-:Y:S03]  /*20b0*/  STS.U16 [R20+UR13+0x1400], R55 ;  /* 0x0014003714007988 */ /* 0x0007e6000800040d */
[----:B------:R-:W1:Y:S01]  /*20c0*/  MUFU.EX2 R54, R54 ;  /* 0x0000003600367308 */ /* 0x000e620000000800 */
[----:B------:R3:W-:Y:S04]  /*20d0*/  STS.U16 [R20+UR13+0x1600], R61 ;  /* 0x0016003d14007988 */ /* 0x0007e8000800040d */
[----:B------:R3:W-:Y:S04]  /*20e0*/  STS.U16 [R3+UR13+0x1100], R64 ;  /* 0x0011004003007988 */ /* 0x0007e8000800040d */
[----:B------:R3:W-:Y:S04]  /*20f0*/  STS.U16 [R3+UR13+0x1300], R56 ;  /* 0x0013003803007988 */ /* 0x0007e8000800040d */
[----:B------:R3:W-:Y:S04]  /*2100*/  STS.U16 [R3+UR13+0x1500], R60 ;  /* 0x0015003c03007988 */ /* 0x0007e8000800040d */
[----:B------:R3:W-:Y:S01]  /*2110*/  STS.U16 [R3+UR13+0x1700], R62 ;  /* 0x0017003e03007988 */ /* 0x0007e2000800040d */
[----:B------:R-:W4:Y:S02]  /*2120*/  FENCE.VIEW.ASYNC.T ;  /* 0x00000000000073c6 */ /* 0x000f240000000200 */
[----:B----4-:R-:W-:Y:S06]  /*2130*/  BAR.SYNC.DEFER_BLOCKING 0x0 ;  /* 0x0000000000007b1d */ /* 0x010fec0000010000 */
[----:B------:R-:W4:Y:S01]  /*2140*/  LDTM.16dp32bit_t0_t15.x16 R4, tmem[UR16] ;  /* 0x00000010000479ee */ /* 0x000f220008a00000 */
[----:B------:R-:W2:Y:S01]  /*2150*/  LDTM.16dp32bit_t16_t31.x16 R4, tmem[UR16+0x10] ;  /* 0x00001010000479ee */ /* 0x000ea20008a20000 */
[----:B------:R-:W-:Y:S01]  /*2160*/  NOP ;  /* 0x0000000000007918 */ /* 0x000fe20000000000 */
[----:B-1-3--:R-:W-:Y:S05]  /*2170*/  @!P0 BRA `(.L_x_10) ;  /* 0x0000000000488947 */ /* 0x00afea0003800000 */
[C---:B--2-4-:R-:W-:Y:S01]  /*2180*/  FMUL R4, R54.reuse, R4 ;  /* 0x0000000436047220 */ /* 0x054fe20000400000 */
[C---:B------:R-:W-:Y:S01]  /*2190*/  FMUL R5, R54.reuse, R5 ;  /* 0x0000000536057220 */ /* 0x040fe20000400000 */
        /* <DEDUP_REMOVED lines=13> */
[----:B------:R-:W-:-:S04]  /*2270*/  FMUL R19, R54, R19 ;  /* 0x0000001336137220 */ /* 0x000fc80000400000 */
[----:B------:R1:W-:Y:S01]  /*2280*/  STTM.16dp32bit_t0_t15.x16 tmem[UR16], R4 ;  /* 0x00000004000079ed */ /* 0x0003e20008a00010 */
[----:B------:R1:W-:Y:S02]  /*2290*/  STTM.16dp32bit_t16_t31.x16 tmem[UR16+0x10], R4 ;  /* 0x00001004000079ed */ /* 0x0003e40008a20010 */
.L_x_10:
[----:B--2---:R-:W2:Y:S02]  /*22a0*/  FENCE.VIEW.ASYNC.T ;  /* 0x00000000000073c6 */ /* 0x004ea40000000200 */
[----:B--2---:R-:W-:Y:S01]  /*22b0*/  BAR.SYNC.DEFER_BLOCKING 0x0 ;  /* 0x0000000000007b1d */ /* 0x004fe20000010000 */
[----:B0-----:R-:W-:Y:S01]  /*22c0*/  FADD R29, R29, R28 ;  /* 0x0000001c1d1d7221 */ /* 0x001fe20000000000 */
[----:B------:R-:W-:Y:S01]  /*22d0*/  UIADD3 UR8, UPT, UPT, UR13, 0x2800, URZ ;  /* 0x000028000d087890 */ /* 0x000fe2000fffe0ff */
[----:B------:R-:W-:Y:S01]  /*22e0*/  FSEL R57, R57, -INF , P0 ;  /* 0xff80000039397808 */ /* 0x000fe20000000000 */
[----:B------:R-:W-:Y:S01]  /*22f0*/  UIADD3 UR9, UPT, UPT, UR15, 0x20, URZ ;  /* 0x000000200f097890 */ /* 0x000fe2000fffe0ff */
[----:B------:R-:W-:-:S05]  /*2300*/  FADD R29, R54, R29 ;  /* 0x0000001d361d7221 */ /* 0x000fca0000000000 */
[----:B------:R-:W-:Y:S01]  /*2310*/  FSEL R28, R29, 1, P0 ;  /* 0x3f8000001d1c7808 */ /* 0x000fe20000000000 */
[----:B------:R0:W-:Y:S06]  /*2320*/  MEMBAR.ALL.CTA ;  /* 0x0000000000007992 */ /* 0x0001ec0000008000 */
[----:B0-----:R-:W0:Y:S02]  /*2330*/  FENCE.VIEW.ASYNC.S ;  /* 0x00000000000073c6 */ /* 0x001e240000000000 */
[----:B0-----:R-:W-:Y:S06]  /*2340*/  BAR.SYNC.DEFER_BLOCKING 0x0 ;  /* 0x0000000000007b1d */ /* 0x001fec0000010000 */
[----:B------:R-:W-:Y:S05]  /*2350*/  @!P1 BRA `(.L_x_11) ;  /* 0x0000000000609947 */ /* 0x000fea0003800000 */
[----:B------:R-:W-:Y:S01]  /*2360*/  UIADD3 UR4, UPT, UPT, UR13, 0x1000, URZ ;  /* 0x000010000d047890 */ /* 0x000fe2000fffe0ff */
[----:B------:R-:W-:Y:S01]  /*2370*/  BSSY.RECONVERGENT B0, `(.L_x_12) ;  /* 0x0000015000007945 */ /* 0x000fe20003800200 */
[----:B------:R-:W-:Y:S02]  /*2380*/  ELECT P0, URZ, PT ;  /* 0x0000000000ff782f */ /* 0x000fe40003800000 */
[----:B------:R-:W-:Y:S02]  /*2390*/  USHF.R.U32.HI UR4, URZ, 0x4, UR4 ;  /* 0x00000004ff047899 */ /* 0x000fe40008011604 */
[----:B------:R-:W-:Y:S02]  /*23a0*/  UIADD3 UR5, UPT, UPT, UR15, 0x28, URZ ;  /* 0x000000280f057890 */ /* 0x000fe4000fffe0ff */
[----:B------:R-:W-:Y:S01]  /*23b0*/  USGXT.U32 UR6, UR4, 0xe ;  /* 0x0000000e0406789a */ /* 0x000fe20008000000 */
[----:B------:R-:W-:Y:S02]  /*23c0*/  UMOV UR20, 0x0 ;  /* 0x0000000000147882 */ /* 0x000fe40000000000 */
[----:B------:R-:W-:Y:S01]  /*23d0*/  UMOV UR4, URZ ;  /* 0x000000ff00047c82 */ /* 0x000fe20008000000 */
[----:B------:R-:W-:Y:S01]  /*23e0*/  UIADD3 UR22, UP0, UPT, UR6, 0x2, URZ ;  /* 0x0000000206167890 */ /* 0x000fe2000ff1e0ff */
[----:B------:R-:W-:Y:S01]  /*23f0*/  UMOV UR21, 0x4080490 ;  /* 0x0408049000157882 */ /* 0x000fe20000000000 */
[----:B------:R-:W-:-:S02]  /*2400*/  UMOV UR7, 0x80004020 ;  /* 0x8000402000077882 */ /* 0x000fc40000000000 */
[----:B------:R-:W-:Y:S01]  /*2410*/  UIADD3.X UR23, UPT, UPT, UR4, -0x7fffbfe0, URZ, UP0, !UPT ;  /* 0x8000402004177890 */ /* 0x000fe200087fe4ff */
[----:B------:R0:W-:Y:S01]  /*2420*/  UTCHMMA tmem[UR9], gdesc[UR6], tmem[UR15], tmem[UR20], idesc[UR21], UPT ;  /* 0x00ff1406090079ea */ /* 0x0001e2000b80000f */
[----:B------:R-:W-:Y:S01]  /*2430*/  UMOV UR28, 0x0 ;  /* 0x00000000001c7882 */ /* 0x000fe20000000000 */
[----:B------:R-:W-:-:S06]  /*2440*/  UMOV UR29, 0x4080490 ;  /* 0x04080490001d7882 */ /* 0x000fcc0000000000 */
[----:B------:R0:W-:Y:S01]  /*2450*/  UTCHMMA tmem[UR5], gdesc[UR22], tmem[UR15], tmem[UR28], idesc[UR29], UPT ;  /* 0x00ff1c16050079ea */ /* 0x0001e2000b80000f */
[----:B------:R-:W-:Y:S05]  /*2460*/  @!P0 BRA `(.L_x_13) ;  /* 0x0000000000148947 */ /* 0x000fea0003800000 */
[----:B------:R-:W-:Y:S01]  /*2470*/  UMOV UR4, UR8 ;  /* 0x0000000800047c82 */ /* 0x000fe20008000000 */
[----:B0-----:R-:W-:Y:S02]  /*2480*/  UMOV UR5, URZ ;  /* 0x000000ff00057c82 */ /* 0x001fe40008000000 */
[----:B------:R-:W-:Y:S02]  /*2490*/  UMOV UR4, UR4 ;  /* 0x0000000400047c82 */ /* 0x000fe40008000000 */
[----:B------:R2:W-:Y:S01]  /*24a0*/  UTCBAR [UR4], URZ ;  /* 0x000000ff040073e9 */ /* 0x0005e200080000ff */
[----:B------:R-:W-:Y:S02]  /*24b0*/  NOP ;  /* 0x0000000000007918 */ /* 0x000fe40000000000 */
.L_x_13:
[----:B0-2---:R-:W-:Y:S05]  /*24c0*/  BSYNC.RECONVERGENT B0 ;  /* 0x0000000000007941 */ /* 0x005fea0003800200 */
.L_x_12:
[----:B------:R-:W-:Y:S05]  /*24d0*/  BRA `(.L_x_14) ;  /* 0x0000000000087947 */ /* 0x000fea0003800000 */
.L_x_11:
[----:B------:R-:W-:-:S09]  /*24e0*/  UISETP.GE.AND UP0, UPT, UR14, URZ, UPT ;  /* 0x000000ff0e00728c */ /* 0x000fd2000bf06270 */
[----:B------:R-:W-:Y:S05]  /*24f0*/  BRA.U !UP0, `(.L_x_15) ;  /* 0x0000001508f07547 */ /* 0x000fea000b800000 */
.L_x_14:
[----:B------:R-:W-:Y:S01]  /*2500*/  USHF.R.U32.HI UR34, URZ, 0x4, UR13 ;  /* 0x00000004ff227899 */ /* 0x000fe2000801160d */
[----:B------:R-:W-:Y:S01]  /*2510*/  IMAD.MOV.U32 R55, RZ, RZ, RZ ;  /* 0x000000ffff377224 */ /* 0x000fe200078e00ff */
[----:B------:R-:W-:Y:S02]  /*2520*/  UIADD3 UR4, UPT, UPT, UR13, 0x2000, URZ ;  /* 0x000020000d047890 */ /* 0x000fe4000fffe0ff */
[----:B------:R-:W-:Y:S02]  /*2530*/  USHF.L.U32 UR28, UR19, 0x5, URZ ;  /* 0x00000005131c7899 */ /* 0x000fe400080006ff */
[----:B------:R-:W-:Y:S02]  /*2540*/  USHF.R.U32.HI UR10, URZ, 0x4, UR10 ;  /* 0x00000004ff0a7899 */ /* 0x000fe4000801160a */
[----:B------:R-:W-:Y:S02]  /*2550*/  USGXT.U32 UR34, UR34, 0xe ;  /* 0x0000000e2222789a */ /* 0x000fe40008000000 */
[----:B------:R-:W-:Y:S01]  /*2560*/  USHF.R.U32.HI UR6, URZ, 0x4, UR4 ;  /* 0x00000004ff067899 */ /* 0x000fe20008011604 */
[----:B------:R-:W-:Y:S01]  /*2570*/  IMAD.U32 R29, RZ, RZ, UR28 ;  /* 0x0000001cff1d7e24 */ /* 0x000fe2000f8e00ff */
[----:B------:R-:W-:-:S02]  /*2580*/  USHF.L.U32 UR29, UR11, 0x5, URZ ;  /* 0x000000050b1d7899 */ /* 0x000fc400080006ff */
[----:B------:R-:W-:Y:S02]  /*2590*/  USGXT.U32 UR4, UR10, 0xe ;  /* 0x0000000e0a04789a */ /* 0x000fe40008000000 */
[----:B------:R-:W-:Y:S02]  /*25a0*/  UIADD3 UR36, UP0, UPT, UR34, 0x80, URZ ;  /* 0x0000008022247890 */ /* 0x000fe4000ff1e0ff */
[----:B------:R-:W-:Y:S01]  /*25b0*/  USGXT.U32 UR6, UR6, 0xe ;  /* 0x0000000e0606789a */ /* 0x000fe20008000000 */
[----:B------:R-:W-:Y:S01]  /*25c0*/  UMOV UR5, URZ ;  /* 0x000000ff00057c82 */ /* 0x000fe20008000000 */
[----:B------:R-:W-:Y:S01]  /*25d0*/  UMOV UR18, 0xfffffffe ;  /* 0xfffffffe00127882 */ /* 0x000fe20000000000 */
[----:B------:R-:W-:Y:S01]  /*25e0*/  UMOV UR19, 0x7fffbfdf ;  /* 0x7fffbfdf00137882 */ /* 0x000fe20000000000 */
[----:B------:R-:W-:Y:S01]  /*25f0*/  UMOV UR7, URZ ;  /* 0x000000ff00077c82 */ /* 0x000fe20008000000 */
[----:B------:R-:W-:Y:S01]  /*2600*/  UIADD3.64 UR38, UPT, UPT, UR4, -UR18, URZ ;  /* 0x8000001204267297 */ /* 0x000fe2000fffe0ff */
[----:B------:R-:W-:Y:S01]  /*2610*/  UMOV UR33, UR8 ;  /* 0x0000000800217c82 */ /* 0x000fe20008000000 */
[----:B------:R-:W-:Y:S01]  /*2620*/  UISETP.NE.U32.AND UP3, UPT, UR24, URZ, UPT ;  /* 0x000000ff1800728c */ /* 0x000fe2000bf65070 */
[----:B------:R-:W-:Y:S01]  /*2630*/  UMOV UR31, 0x1 ;  /* 0x00000001001f7882 */ /* 0x000fe20000000000 */
[----:B------:R-:W0:Y:S01]  /*2640*/  LDCU UR41, c[0x0][0x3a8] ;  /* 0x00007500ff2977ac */ /* 0x000e220008000800 */
[----:B------:R-:W-:-:S02]  /*2650*/  UIADD3.X UR37, UPT, UPT, UR5, 0x40004040, URZ, UP0, !UPT ;  /* 0x4000404005257890 */ /* 0x000fc400087fe4ff */
[----:B------:R-:W-:Y:S01]  /*2660*/  UIADD3.64 UR18, UPT, UPT, UR6, -UR18, URZ ;  /* 0x8000001206127297 */ /* 0x000fe2000fffe0ff */
[----:B------:R-:W-:Y:S01]  /*2670*/  UMOV UR35, 0xffffffe0 ;  /* 0xffffffe000237882 */ /* 0x000fe20000000000 */
[----:B------:R-:W-:Y:S01]  /*2680*/  UMOV UR40, 0xffffffff ;  /* 0xffffffff00287882 */ /* 0x000fe20000000000 */
[----:B------:R-:W-:Y:S01]  /*2690*/  UMOV UR8, URZ ;  /* 0x000000ff00087c82 */ /* 0x000fe20008000000 */
[----:B------:R-:W-:-:S08]  /*26a0*/  UMOV UR32, UR29 ;  /* 0x0000001d00207c82 */ /* 0x000fd00008000000 */
.L_x_20:
[----:B-1-34-:R-:W-:Y:S01]  /*26b0*/  IMAD.U32 R5, RZ, RZ, UR32 ;  /* 0x00000020ff057e24 */ /* 0x01afe2000f8e00ff */
[----:B------:R-:W-:Y:S01]  /*26c0*/  MOV R13, UR32 ;  /* 0x00000020000d7c02 */ /* 0x000fe20008000f00 */
[----:B------:R-:W-:Y:S02]  /*26d0*/  IMAD.U32 R15, RZ, RZ, UR32 ;  /* 0x00000020ff0f7e24 */ /* 0x000fe4000f8e00ff */
[----:B------:R-:W-:-:S04]  /*26e0*/  IMAD.WIDE R4, R5, 0x2, R58 ;  /* 0x0000000205047825 */ /* 0x000fc800078e023a */
[----:B------:R-:W-:Y:S01]  /*26f0*/  IMAD.U32 R17, RZ, RZ, UR32 ;  /* 0x00000020ff117e24 */ /* 0x000fe2000f8e00ff */
[----:B------:R1:W2:Y:S01]  /*2700*/  LDG.E.U16 R19, desc[UR26][R4.64] ;  /* 0x0000001a04137981 */ /* 0x0002a2000c1e1500 */
[----:B------:R-:W-:Y:S02]  /*2710*/  IMAD.U32 R11, RZ, RZ, UR32 ;  /* 0x00000020ff0b7e24 */ /* 0x000fe4000f8e00ff */
[----:B------:R-:W-:Y:S02]  /*2720*/  IMAD.U32 R7, RZ, RZ, UR32 ;  /* 0x00000020ff077e24 */ /* 0x000fe4000f8e00ff */
[----:B------:R-:W-:Y:S02]  /*2730*/  IMAD.U32 R9, RZ, RZ, UR32 ;  /* 0x00000020ff097e24 */ /* 0x000fe4000f8e00ff */
[----:B------:R-:W-:Y:S02]  /*2740*/  IMAD.U32 R61, RZ, RZ, UR32 ;  /* 0x00000020ff3d7e24 */ /* 0x000fe4000f8e00ff */
[----:B------:R-:W-:-:S04]  /*2750*/  IMAD.WIDE R14, R15, 0x2, R50 ;  /* 0x000000020f0e7825 */ /* 0x000fc800078e0232 */
[----:B------:R-:W-:Y:S02]  /*2760*/  IMAD.WIDE R16, R17, 0x2, R46 ;  /* 0x0000000211107825 */ /* 0x000fe400078e022e */
[----:B------:R-:W3:Y:S02]  /*2770*/  LDG.E.U16 R15, desc[UR26][R14.64] ;  /* 0x0000001a0e0f7981 */ /* 0x000ee4000c1e1500 */
[----:B------:R-:W-:Y:S02]  /*2780*/  IMAD.WIDE R12, R13, 0x2, R42 ;  /* 0x000000020d0c7825 */ /* 0x000fe400078e022a */
[----:B------:R-:W4:Y:S02]  /*2790*/  LDG.E.U16 R17, desc[UR26][R16.64] ;  /* 0x0000001a10117981 */ /* 0x000f24000c1e1500 */
[----:B------:R-:W-:Y:S02]  /*27a0*/  IMAD.WIDE R10, R11, 0x2, R52 ;  /* 0x000000020b0a7825 */ /* 0x000fe400078e0234 */
[----:B------:R-:W5:Y:S02]  /*27b0*/  LDG.E.U16 R13, desc[UR26][R12.64] ;  /* 0x0000001a0c0d7981 */ /* 0x000f64000c1e1500 */
[----:B------:R-:W-:-:S02]  /*27c0*/  IMAD.WIDE R6, R7, 0x2, R48 ;  /* 0x0000000207067825 */ /* 0x000fc400078e0230 */
[----:B------:R-:W5:Y:S02]  /*27d0*/  LDG.E.U16 R10, desc[UR26][R10.64] ;  /* 0x0000001a0a0a7981 */ /* 0x000f64000c1e1500 */
[----:B------:R-:W-:Y:S02]  /*27e0*/  IMAD.WIDE R8, R9, 0x2, R44 ;  /* 0x0000000209087825 */ /* 0x000fe400078e022c */
[----:B------:R-:W5:Y:S02]  /*27f0*/  LDG.E.U16 R6, desc[UR26][R6.64] ;  /* 0x0000001a06067981 */ /* 0x000f64000c1e1500 */
[----:B-1----:R-:W-:Y:S02]  /*2800*/  IMAD.WIDE R4, R61, 0x2, R40 ;  /* 0x000000023d047825 */ /* 0x002fe400078e0228 */
[----:B------:R-:W5:Y:S04]  /*2810*/  LDG.E.U16 R8, desc[UR26][R8.64] ;  /* 0x0000001a08087981 */ /* 0x000f68000c1e1500 */
[----:B------:R-:W5:Y:S01]  /*2820*/  LDG.E.U16 R4, desc[UR26][R4.64] ;  /* 0x0000001a04047981 */ /* 0x000f62000c1e1500 */
[----:B------:R-:W-:Y:S01]  /*2830*/  LOP3.LUT P0, RZ, R0, 0x7f, RZ, 0xc0, !PT ;  /* 0x0000007f00ff7812 */ /* 0x000fe2000780c0ff */
[----:B------:R-:W-:-:S02]  /*2840*/  UMOV UR10, 0x1 ;  /* 0x00000001000a7882 */ /* 0x000fc40000000000 */
[----:B------:R-:W-:-:S04]  /*2850*/  @!UP2 UIADD3 UR10, UPT, UPT, -UR10, 0x100000, URZ ;  /* 0x001000000a0aa890 */ /* 0x000fc8000fffe1ff */
[----:B------:R-:W-:Y:S02]  /*2860*/  @!UP2 USHF.L.U32 UR11, UR10, 0xb, URZ ;  /* 0x0000000b0a0ba899 */ /* 0x000fe400080006ff */
[----:B------:R-:W-:-:S04]  /*2870*/  @!UP2 USHF.L.U32 UR10, UR10, 0x1, URZ ;  /* 0x000000010a0aa899 */ /* 0x000fc800080006ff */
[----:B------:R-:W-:Y:S01]  /*2880*/  VOTEU.ALL UP0, P0 ;  /* 0x0000000000ff7886 */ /* 0x000fe20000000000 */
[----:B------:R-:W-:Y:S01]  /*2890*/  LOP3.LUT R54, R0, 0x10, RZ, 0xc0, !PT ;  /* 0x0000001000367812 */ /* 0x000fe200078ec0ff */
[----:B--2---:R1:W-:Y:S04]  /*28a0*/  STS.U16 [R20+UR13+0x1800], R19 ;  /* 0x0018001314007988 */ /* 0x0043e8000800040d */
[----:B---3--:R1:W-:Y:S04]  /*28b0*/  STS.U16 [R20+UR13+0x1a00], R15 ;  /* 0x001a000f14007988 */ /* 0x0083e8000800040d */
[----:B----4-:R1:W-:Y:S04]  /*28c0*/  STS.U16 [R20+UR13+0x1c00], R17 ;  /* 0x001c001114007988 */ /* 0x0103e8000800040d */
[----:B-----5:R1:W-:Y:S04]  /*28d0*/  STS.U16 [R20+UR13+0x1e00], R13 ;  /* 0x001e000d14007988 */ /* 0x0203e8000800040d */
[----:B------:R1:W-:Y:S04]  /*28e0*/  STS.U16 [R3+UR13+0x1900], R10 ;  /* 0x0019000a03007988 */ /* 0x0003e8000800040d */
[----:B------:R1:W-:Y:S04]  /*28f0*/  STS.U16 [R3+UR13+0x1b00], R6 ;  /* 0x001b000603007988 */ /* 0x0003e8000800040d */
[----:B------:R1:W-:Y:S04]  /*2900*/  STS.U16 [R3+UR13+0x1d00], R8 ;  /* 0x001d000803007988 */ /* 0x0003e8000800040d */
[----:B------:R1:W-:Y:S01]  /*2910*/  STS.U16 [R3+UR13+0x1f00], R4 ;  /* 0x001f000403007988 */ /* 0x0003e2000800040d */
[----:B------:R2:W-:Y:S06]  /*2920*/  MEMBAR.ALL.CTA ;  /* 0x0000000000007992 */ /* 0x0005ec0000008000 */
[----:B--2---:R-:W-:Y:S04]  /*2930*/  FENCE.VIEW.ASYNC.S ;  /* 0x00000000000073c6 */ /* 0x004fe80000000000 */
[----:B------:R-:W2:Y:S02]  /*2940*/  FENCE.VIEW.ASYNC.S ;  /* 0x00000000000073c6 */ /* 0x000ea40000000000 */
[----:B--2---:R1:W2:Y:S02]  /*2950*/  @!UP0 SYNCS.EXCH.64 URZ, [UR13+0x2810], UR10 ;  /* 0x0028100a0dff85b2 */ /* 0x0042a40008000100 */
[----:B--2---:R-:W-:Y:S06]  /*2960*/  BAR.SYNC.DEFER_BLOCKING 0x0 ;  /* 0x0000000000007b1d */ /* 0x004fec0000010000 */
[----:B-1----:R-:W-:Y:S05]  /*2970*/  BRA.U UP3, `(.L_x_16) ;  /* 0x00000001033c7547 */ /* 0x002fea000b800000 */
[----:B------:R-:W-:Y:S01]  /*2980*/  UIADD3 UR10, UPT, UPT, UR13, 0x2810, URZ ;  /* 0x000028100d0a7890 */ /* 0x000fe2000fffe0ff */
[----:B------:R-:W-:Y:S01]  /*2990*/  UMOV UR22, UR34 ;  /* 0x0000002200167c82 */ /* 0x000fe20008000000 */
[----:B------:R-:W-:Y:S01]  /*29a0*/  UMOV UR23, 0x40004040 ;  /* 0x4000404000177882 */ /* 0x000fe20000000000 */
[----:B------:R-:W-:Y:S01]  /*29b0*/  UMOV UR20, UR4 ;  /* 0x0000000400147c82 */ /* 0x000fe20008000000 */
[----:B------:R-:W-:Y:S01]  /*29c0*/  UMOV UR21, 0x80004020 ;  /* 0x8000402000157882 */ /* 0x000fe20000000000 */
[----:B------:R-:W-:Y:S01]  /*29d0*/  UMOV UR24, 0x0 ;  /* 0x0000000000187882 */ /* 0x000fe20000000000 */
[----:B------:R-:W-:Y:S01]  /*29e0*/  UMOV UR25, 0x4088490 ;  /* 0x0408849000197882 */ /* 0x000fe20000000000 */
[----:B------:R-:W-:Y:S01]  /*29f0*/  UMOV UR11, URZ ;  /* 0x000000ff000b7c82 */ /* 0x000fe20008000000 */
[----:B------:R-:W-:Y:S01]  /*2a00*/  UMOV UR42, 0x0 ;  /* 0x00000000002a7882 */ /* 0x000fe20000000000 */
[----:B------:R-:W-:Y:S01]  /*2a10*/  UMOV UR43, 0x4088490 ;  /* 0x04088490002b7882 */ /* 0x000fe20000000000 */
[----:B------:R1:W-:Y:S01]  /*2a20*/  UTCHMMA gdesc[UR22], gdesc[UR20], tmem[UR17], tmem[UR24], idesc[UR25], !UPT ;  /* 0x00ff1814160075ea */ /* 0x0003e2000f800011 */
[----:B------:R-:W-:Y:S01]  /*2a30*/  UMOV UR10, UR10 ;  /* 0x0000000a000a7c82 */ /* 0x000fe20008000000 */
[----:B------:R1:W-:Y:S01]  /*2a40*/  UTCHMMA gdesc[UR36], gdesc[UR38], tmem[UR17], tmem[UR42], idesc[UR43], UPT ;  /* 0x00ff2a26240075ea */ /* 0x0003e2000b800011 */
[----:B------:R1:W-:Y:S01]  /*2a50*/  UTCBAR [UR10], URZ ;  /* 0x000000ff0a0073e9 */ /* 0x0003e200080000ff */
[----:B------:R-:W-:-:S02]  /*2a60*/  NOP ;  /* 0x0000000000007918 */ /* 0x000fc40000000000 */
.L_x_16:
[----:B------:R-:W2:Y:S01]  /*2a70*/  SYNCS.PHASECHK.TRANS64.TRYWAIT P3, [UR13+0x2810], RZ ;  /* 0x002810ffff0075a7 */ /* 0x000ea2000806110d */
[----:B------:R-:W-:-:S04]  /*2a80*/  IADD3 R60, P0, PT, R54, UR35, RZ ;  /* 0x00000023363c7c10 */ /* 0x000fc8000ff1e0ff */
[C---:B------:R-:W-:Y:S01]  /*2a90*/  IADD3 R4, P5, PT, R60.reuse, 0x40, RZ ;  /* 0x000000403c047810 */ /* 0x040fe20007fbe0ff */
[----:B------:R-:W-:Y:S01]  /*2aa0*/  IMAD.X R56, RZ, RZ, UR40, P0 ;  /* 0x00000028ff387e24 */ /* 0x000fe200080e06ff */
[C---:B------:R-:W-:Y:S02]  /*2ab0*/  IADD3 R6, P2, PT, R60.reuse, 0x42, RZ ;  /* 0x000000423c067810 */ /* 0x040fe40007f5e0ff */
[----:B------:R-:W-:Y:S01]  /*2ac0*/  IADD3 R8, P4, PT, R60, 0x43, RZ ;  /* 0x000000433c087810 */ /* 0x000fe20007f9e0ff */
[--C-:B------:R-:W-:Y:S01]  /*2ad0*/  IMAD.X R5, RZ, RZ, R56.reuse, P5 ;  /* 0x000000ffff057224 */ /* 0x100fe200028e0638 */
[-C--:B------:R-:W-:Y:S01]  /*2ae0*/  ISETP.GT.U32.AND P0, PT, R6, R21.reuse, PT ;  /* 0x000000150600720c */ /* 0x080fe20003f04070 */
[--C-:B------:R-:W-:Y:S01]  /*2af0*/  IMAD.X R63, RZ, RZ, R56.reuse, P2 ;  /* 0x000000ffff3f7224 */ /* 0x100fe200010e0638 */
[----:B------:R-:W-:Y:S01]  /*2b00*/  IADD3 R6, P5, PT, R60, 0x44, RZ ;  /* 0x000000443c067810 */ /* 0x000fe20007fbe0ff */
[----:B------:R-:W-:Y:S01]  /*2b10*/  IMAD.X R66, RZ, RZ, R56, P4 ;  /* 0x000000ffff427224 */ /* 0x000fe200020e0638 */
[----:B------:R-:W-:-:S02]  /*2b20*/  ISETP.GT.U32.AND P1, PT, R8, R21, PT ;  /* 0x000000150800720c */ /* 0x000fc40003f24070 */
[C---:B------:R-:W-:Y:S01]  /*2b30*/  IADD3 R8, P2, PT, R60.reuse, 0x45, RZ ;  /* 0x000000453c087810 */ /* 0x040fe20007f5e0ff */
[--C-:B------:R-:W-:Y:S01]  /*2b40*/  IMAD.X R65, RZ, RZ, R56.reuse, P5 ;  /* 0x000000ffff417224 */ /* 0x100fe200028e0638 */
[C---:B------:R-:W-:Y:S02]  /*2b50*/  IADD3 R10, P4, PT, R60.reuse, 0x46, RZ ;  /* 0x000000463c0a7810 */ /* 0x040fe40007f9e0ff */
[----:B------:R-:W-:Y:S01]  /*2b60*/  IADD3 R60, P5, PT, R60, 0x47, RZ ;  /* 0x000000473c3c7810 */ /* 0x000fe20007fbe0ff */
[--C-:B------:R-:W-:Y:S01]  /*2b70*/  IMAD.X R62, RZ, RZ, R56.reuse, P2 ;  /* 0x000000ffff3e7224 */ /* 0x100fe200010e0638 */
[-C--:B------:R-:W-:Y:S01]  /*2b80*/  ISETP.GT.U32.AND P2, PT, R6, R21.reuse, PT ;  /* 0x000000150600720c */ /* 0x080fe20003f44070 */
[--C-:B------:R-:W-:Y:S01]  /*2b90*/  IMAD.X R64, RZ, RZ, R56.reuse, P4 ;  /* 0x000000ffff407224 */ /* 0x100fe200020e0638 */
[CC--:B------:R-:W-:Y:S01]  /*2ba0*/  ISETP.GT.U32.AND P4, PT, R4.reuse, R21.reuse, PT ;  /* 0x000000150400720c */ /* 0x0c0fe20003f84070 */
[----:B------:R-:W-:Y:S01]  /*2bb0*/  IMAD.X R56, RZ, RZ, R56, P5 ;  /* 0x000000ffff387224 */ /* 0x000fe200028e0638 */
[----:B------:R-:W-:Y:S01]  /*2bc0*/  ISETP.GE.U32.AND P5, PT, R4, R21, PT ;  /* 0x000000150400720c */ /* 0x000fe20003fa6070 */
[----:B--2---:R-:W-:-:S12]  /*2bd0*/  @!P3 BRA `(.L_x_17) ;  /* 0x00000020006cb947 */ /* 0x004fd80003800000 */
.L_x_25:
[-C--:B------:R-:W-:Y:S01]  /*2be0*/  ISETP.GT.U32.AND P3, PT, R8, R21.reuse, PT ;  /* 0x000000150800720c */ /* 0x080fe20003f64070 */
[----:B------:R-:W-:Y:S01]  /*2bf0*/  BAR.SYNC.DEFER_BLOCKING 0x0 ;  /* 0x0000000000007b1d */ /* 0x000fe20000010000 */
[C---:B------:R-:W-:Y:S01]  /*2c00*/  ISETP.GT.U32.AND.EX P4, PT, R5.reuse, RZ, PT, P4 ;  /* 0x000000ff0500720c */ /* 0x040fe20003f84140 */
[----:B-1----:R-:W-:Y:S01]  /*2c10*/  UIADD3 UR10, UP0, UPT, UR35, 0x40, URZ ;  /* 0x00000040230a7890 */ /* 0x002fe2000ff1e0ff */
[----:B------:R-:W-:Y:S02]  /*2c20*/  ISETP.GE.U32.AND.EX P5, PT, R5, RZ, PT, P5 ;  /* 0x000000ff0500720c */ /* 0x000fe40003fa6150 */
[----:B------:R-:W-:Y:S01]  /*2c30*/  ISETP.GT.U32.AND P6, PT, R10, R21, PT ;  /* 0x000000150a00720c */ /* 0x000fe20003fc4070 */
[----:B------:R-:W-:Y:S01]  /*2c40*/  UIADD3.X UR11, UPT, UPT, URZ, UR40, URZ, UP0, !UPT ;  /* 0x00000028ff0b7290 */ /* 0x000fe200087fe4ff */
[----:B------:R-:W-:Y:S01]  /*2c50*/  ISETP.GT.U32.AND.EX P0, PT, R63, RZ, PT, P0 ;  /* 0x000000ff3f00720c */ /* 0x000fe20003f04100 */
[----:B------:R-:W-:Y:S01]  /*2c60*/  LDTM.16dp32bit_t0_t15.x16 R4, tmem[UR16+0x100000] ;  /* 0x10000010000479ee */ /* 0x000fe20008a00000 */
[----:B------:R-:W1:Y:S01]  /*2c70*/  LDTM.16dp32bit_t16_t31.x16 R4, tmem[UR16+0x100010] ;  /* 0x10001010000479ee */ /* 0x000e620008a20000 */
[----:B------:R-:W-:Y:S01]  /*2c80*/  IMAD.U32 R67, RZ, RZ, UR10 ;  /* 0x0000000aff437e24 */ /* 0x000fe2000f8e00ff */
[----:B------:R-:W-:-:S02]  /*2c90*/  ISETP.GT.U32.AND.EX P1, PT, R66, RZ, PT, P1 ;  /* 0x000000ff4200720c */ /* 0x000fc40003f24110 */
[----:B------:R-:W-:Y:S02]  /*2ca0*/  ISETP.GT.U32.AND.EX P2, PT, R65, RZ, PT, P2 ;  /* 0x000000ff4100720c */ /* 0x000fe40003f44120 */
[----:B------:R-:W-:Y:S02]  /*2cb0*/  ISETP.GT.U32.AND.EX P3, PT, R62, RZ, PT, P3 ;  /* 0x000000ff3e00720c */ /* 0x000fe40003f64130 */
[----:B------:R-:W-:Y:S02]  /*2cc0*/  MOV R65, UR10 ;  /* 0x0000000a00417c02 */ /* 0x000fe40008000f00 */
[----:B------:R-:W-:Y:S01]  /*2cd0*/  ISETP.GT.U32.AND.EX P6, PT, R64, RZ, PT, P6 ;  /* 0x000000ff4000720c */ /* 0x000fe20003fc4160 */
[----:B01----:R-:W-:Y:S01]  /*2ce0*/  FMUL R4, R4, UR41 ;  /* 0x0000002904047c20 */ /* 0x003fe20008400000 */
[----:B------:R-:W-:Y:S01]  /*2cf0*/  FMUL R6, R6, UR41 ;  /* 0x0000002906067c20 */ /* 0x000fe20008400000 */
[----:B------:R-:W-:Y:S01]  /*2d00*/  FMUL R12, R12, UR41 ;  /* 0x000000290c0c7c20 */ /* 0x000fe20008400000 */
[----:B------:R-:W-:Y:S01]  /*2d10*/  FMUL R14, R14, UR41 ;  /* 0x000000290e0e7c20 */ /* 0x000fe20008400000 */
[----:B------:R-:W-:Y:S01]  /*2d20*/  FMUL R15, R15, UR41 ;  /* 0x000000290f0f7c20 */ /* 0x000fe20008400000 */
[----:B------:R-:W-:Y:S01]  /*2d30*/  FSEL R61, R4, -INF , !P4 ;  /* 0xff800000043d7808 */ /* 0x000fe20006000000 */
[----:B------:R-:W-:Y:S01]  /*2d40*/  FMUL R4, R5, UR41 ;  /* 0x0000002905047c20 */ /* 0x000fe20008400000 */
[----:B------:R-:W-:Y:S01]  /*2d50*/  IMAD.U32 R5, RZ, RZ, UR10 ;  /* 0x0000000aff057e24 */ /* 0x000fe2000f8e00ff */
[-C--:B------:R-:W-:Y:S01]  /*2d60*/  ISETP.GT.U32.AND P4, PT, R60, R21.reuse, PT ;  /* 0x000000153c00720c */ /* 0x080fe20003f84070 */
[----:B------:R-:W-:Y:S01]  /*2d70*/  FMUL R16, R16, UR41 ;  /* 0x0000002910107c20 */ /* 0x000fe20008400000 */
[----:B------:R-:W-:Y:S01]  /*2d80*/  FSEL R63, R6, -INF , !P0 ;  /* 0xff800000063f7808 */ /* 0x000fe20004000000 */
[----:B------:R-:W-:Y:S01]  /*2d90*/  FMUL R19, R19, UR41 ;  /* 0x0000002913137c20 */ /* 0x000fe20008400000 */
[--C-:B------:R-:W-:Y:S01]  /*2da0*/  LOP3.LUT R60, R5, 0xf, R54.reuse, 0xfe, !PT ;  /* 0x0000000f053c7812 */ /* 0x100fe200078efe36 */
[----:B------:R-:W-:Y:S01]  /*2db0*/  FMUL R5, R7, UR41 ;  /* 0x0000002907057c20 */ /* 0x000fe20008400000 */
[----:B------:R-:W-:Y:S01]  /*2dc0*/  LOP3.LUT R6, R67, 0xe, R54, 0xfe, !PT ;  /* 0x0000000e43067812 */ /* 0x000fe200078efe36 */
[----:B------:R-:W-:Y:S01]  /*2dd0*/  IMAD.U32 R7, RZ, RZ, UR10 ;  /* 0x0000000aff077e24 */ /* 0x000fe2000f8e00ff */
[----:B------:R-:W-:-:S02]  /*2de0*/  ISETP.GT.U32.AND P0, PT, R60, R21, PT ;  /* 0x000000153c00720c */ /* 0x000fc40003f04070 */
[----:B------:R-:W-:Y:S02]  /*2df0*/  FSEL R5, R5, -INF , !P1 ;  /* 0xff80000005057808 */ /* 0x000fe40004800000 */
[-C--:B------:R-:W-:Y:S01]  /*2e00*/  ISETP.GT.U32.AND P1, PT, R6, R21.reuse, PT ;  /* 0x000000150600720c */ /* 0x080fe20003f24070 */
[----:B------:R-:W-:Y:S01]  /*2e10*/  FMUL R6, R8, UR41 ;  /* 0x0000002908067c20 */ /* 0x000fe20008400000 */
[C-C-:B------:R-:W-:Y:S02]  /*2e20*/  LOP3.LUT R8, R7.reuse, 0xd, R54.reuse, 0xfe, !PT ;  /* 0x0000000d07087812 */ /* 0x140fe400078efe36 */
[----:B------:R-:W-:Y:S01]  /*2e30*/  LOP3.LUT R60, R7, 0x9, R54, 0xfe, !PT ;  /* 0x00000009073c7812 */ /* 0x000fe200078efe36 */
[----:B------:R-:W-:Y:S01]  /*2e40*/  FMUL R7, R10, UR41 ;  /* 0x000000290a077c20 */ /* 0x000fe20008400000 */
[----:B------:R-:W-:Y:S02]  /*2e50*/  FSEL R6, R6, -INF , !P2 ;  /* 0xff80000006067808 */ /* 0x000fe40005000000 */
[----:B------:R-:W-:Y:S01]  /*2e60*/  ISETP.GT.U32.AND P2, PT, R8, R21, PT ;  /* 0x000000150800720c */ /* 0x000fe20003f44070 */
[----:B------:R-:W-:Y:S01]  /*2e70*/  FMUL R8, R9, UR41 ;  /* 0x0000002909087c20 */ /* 0x000fe20008400000 */
[----:B------:R-:W-:Y:S01]  /*2e80*/  IMAD.U32 R9, RZ, RZ, UR10 ;  /* 0x0000000aff097e24 */ /* 0x000fe2000f8e00ff */
[----:B------:R-:W-:-:S02]  /*2e90*/  FSEL R4, R4, -INF , !P5 ;  /* 0xff80000004047808 */ /* 0x000fc40006800000 */
[----:B------:R-:W-:Y:S02]  /*2ea0*/  ISETP.GT.U32.AND.EX P4, PT, R56, RZ, PT, P4 ;  /* 0x000000ff3800720c */ /* 0x000fe40003f84140 */
[C-C-:B------:R-:W-:Y:S02]  /*2eb0*/  LOP3.LUT R10, R9.reuse, 0x8, R54.reuse, 0xfe, !PT ;  /* 0x00000008090a7812 */ /* 0x140fe400078efe36 */
[----:B------:R-:W-:Y:S02]  /*2ec0*/  FSEL R8, R8, -INF , !P3 ;  /* 0xff80000008087808 */ /* 0x000fe40005800000 */
[-C--:B------:R-:W-:Y:S01]  /*2ed0*/  ISETP.GT.U32.AND P5, PT, R10, R21.reuse, PT ;  /* 0x000000150a00720c */ /* 0x080fe20003fa4070 */
[----:B------:R-:W-:Y:S01]  /*2ee0*/  IMAD.U32 R10, RZ, RZ, UR11 ;  /* 0x0000000bff0a7e24 */ /* 0x000fe2000f8e00ff */
[----:B------:R-:W-:Y:S02]  /*2ef0*/  ISETP.GT.U32.AND P3, PT, R60, R21, PT ;  /* 0x000000153c00720c */ /* 0x000fe40003f64070 */
[----:B------:R-:W-:-:S02]  /*2f00*/  LOP3.LUT R56, R9, 0xc, R54, 0xfe, !PT ;  /* 0x0000000c09387812 */ /* 0x000fc400078efe36 */
[--C-:B------:R-:W-:Y:S02]  /*2f10*/  LOP3.LUT R60, R65, 0xb, R54.reuse, 0xfe, !PT ;  /* 0x0000000b413c7812 */ /* 0x100fe400078efe36 */
[----:B------:R-:W-:Y:S01]  /*2f20*/  LOP3.LUT R54, R9, 0xa, R54, 0xfe, !PT ;  /* 0x0000000a09367812 */ /* 0x000fe200078efe36 */
[----:B------:R-:W-:Y:S01]  /*2f30*/  IMAD.U32 R9, RZ, RZ, UR11 ;  /* 0x0000000bff097e24 */ /* 0x000fe2000f8e00ff */
[----:B------:R-:W-:Y:S01]  /*2f40*/  ISETP.GT.U32.AND.EX P3, PT, R10, RZ, PT, P3 ;  /* 0x000000ff0a00720c */ /* 0x000fe20003f64130 */
[----:B------:R-:W-:Y:S01]  /*2f50*/  FMUL R10, R11, UR41 ;  /* 0x000000290b0a7c20 */ /* 0x000fe20008400000 */
[----:B------:R-:W-:Y:S01]  /*2f60*/  IMAD.U32 R11, RZ, RZ, UR11 ;  /* 0x0000000bff0b7e24 */ /* 0x000fe2000f8e00ff */
[----:B------:R-:W-:Y:S02]  /*2f70*/  FSEL R7, R7, -INF , !P6 ;  /* 0xff80000007077808 */ /* 0x000fe40007000000 */
[----:B------:R-:W-:Y:S01]  /*2f80*/  ISETP.GT.U32.AND.EX P5, PT, R9, RZ, PT, P5 ;  /* 0x000000ff0900720c */ /* 0x000fe20003fa4150 */
[----:B------:R-:W-:Y:S01]  /*2f90*/  FMUL R9, R13, UR41 ;  /* 0x000000290d097c20 */ /* 0x000fe20008400000 */
[----:B------:R-:W-:Y:S01]  /*2fa0*/  ISETP.GT.U32.AND.EX P0, PT, R11, RZ, PT, P0 ;  /* 0x000000ff0b00720c */ /* 0x000fe20003f04100 */
[----:B------:R-:W-:Y:S01]  /*2fb0*/  IMAD.U32 R13, RZ, RZ, UR11 ;  /* 0x0000000bff0d7e24 */ /* 0x000fe2000f8e00ff */
[----:B------:R-:W-:-:S02]  /*2fc0*/  FMNMX3 R11, R61, R4, R63, !PT ;  /* 0x000000043d0b7276 */ /* 0x000fc4000780003f */
[----:B------:R-:W-:Y:S02]  /*2fd0*/  FSEL R9, R9, -INF , !P3 ;  /* 0xff80000009097808 */ /* 0x000fe40005800000 */
[----:B------:R-:W-:Y:S01]  /*2fe0*/  ISETP.GT.U32.AND P3, PT, R54, R21, PT ;  /* 0x000000153600720c */ /* 0x000fe20003f64070 */
[----:B------:R-:W-:Y:S01]  /*2ff0*/  IMAD.U32 R54, RZ, RZ, UR11 ;  /* 0x0000000bff367e24 */ /* 0x000fe2000f8e00ff */
[----:B------:R-:W-:Y:S02]  /*3000*/  FMNMX3 R11, R11, R5, R6, !PT ;  /* 0x000000050b0b7276 */ /* 0x000fe40007800006 */
[----:B------:R-:W-:Y:S01]  /*3010*/  FSEL R65, R12, -INF , !P5 ;  /* 0xff8000000c417808 */ /* 0x000fe20006800000 */
[----:B------:R-:W-:Y:S01]  /*3020*/  IMAD.U32 R12, RZ, RZ, UR11 ;  /* 0x0000000bff0c7e24 */ /* 0x000fe2000f8e00ff */
[----:B------:R-:W-:Y:S02]  /*3030*/  FSEL R10, R10, -INF , !P4 ;  /* 0xff8000000a0a7808 */ /* 0x000fe40006000000 */
[----:B------:R-:W-:-:S02]  /*3040*/  ISETP.GT.U32.AND P5, PT, R60, R21, PT ;  /* 0x000000153c00720c */ /* 0x000fc40003fa4070 */
[----:B------:R-:W-:Y:S02]  /*3050*/  ISETP.GT.U32.AND P4, PT, R56, R21, PT ;  /* 0x000000153800720c */ /* 0x000fe40003f84070 */
[----:B------:R-:W-:Y:S02]  /*3060*/  ISETP.GT.U32.AND.EX P3, PT, R54, RZ, PT, P3 ;  /* 0x000000ff3600720c */ /* 0x000fe40003f64130 */
[----:B------:R-:W-:Y:S02]  /*3070*/  FMNMX3 R11, R11, R8, R7, !PT ;  /* 0x000000080b0b7276 */ /* 0x000fe40007800007 */
[C---:B------:R-:W-:Y:S02]  /*3080*/  ISETP.GT.U32.AND.EX P2, PT, R13.reuse, RZ, PT, P2 ;  /* 0x000000ff0d00720c */ /* 0x040fe40003f44120 */
[----:B------:R-:W-:Y:S02]  /*3090*/  ISETP.GT.U32.AND.EX P5, PT, R13, RZ, PT, P5 ;  /* 0x000000ff0d00720c */ /* 0x000fe40003fa4150 */
[----:B------:R-:W-:-:S02]  /*30a0*/  ISETP.GT.U32.AND.EX P4, PT, R12, RZ, PT, P4 ;  /* 0x000000ff0c00720c */ /* 0x000fc40003f84140 */
[----:B------:R-:W-:Y:S02]  /*30b0*/  FSEL R14, R14, -INF , !P3 ;  /* 0xff8000000e0e7808 */ /* 0x000fe40005800000 */
[----:B------:R-:W-:Y:S01]  /*30c0*/  FMNMX3 R13, R11, R10, R65, !PT ;  /* 0x0000000a0b0d7276 */ /* 0x000fe20007800041 */
[----:B------:R-:W-:Y:S01]  /*30d0*/  FMUL R11, R18, UR41 ;  /* 0x00000029120b7c20 */ /* 0x000fe20008400000 */
[----:B------:R-:W-:Y:S01]  /*30e0*/  ISETP.GT.U32.AND.EX P1, PT, R12, RZ, PT, P1 ;  /* 0x000000ff0c00720c */ /* 0x000fe20003f24110 */
[----:B------:R-:W-:Y:S01]  /*30f0*/  FMUL R12, R17, UR41 ;  /* 0x00000029110c7c20 */ /* 0x000fe20008400000 */
[----:B------:R-:W-:Y:S02]  /*3100*/  FSEL R18, R15, -INF , !P5 ;  /* 0xff8000000f127808 */ /* 0x000fe40006800000 */
[----:B------:R-:W-:Y:S02]  /*3110*/  FSEL R17, R16, -INF , !P4 ;  /* 0xff80000010117808 */ /* 0x000fe40006000000 */
[----:B------:R-:W-:-:S02]  /*3120*/  FMNMX3 R13, R13, R9, R14, !PT ;  /* 0x000000090d0d7276 */ /* 0x000fc4000780000e */
[----:B------:R-:W-:Y:S02]  /*3130*/  FSEL R12, R12, -INF , !P2 ;  /* 0xff8000000c0c7808 */ /* 0x000fe40005000000 */
[----:B------:R-:W-:Y:S02]  /*3140*/  FSEL R15, R11, -INF , !P1 ;  /* 0xff8000000b0f7808 */ /* 0x000fe40004800000 */
[----:B------:R-:W-:Y:S02]  /*3150*/  FMNMX3 R13, R13, R18, R17, !PT ;  /* 0x000000120d0d7276 */ /* 0x000fe40007800011 */
[----:B------:R-:W-:Y:S02]  /*3160*/  FSEL R11, R19, -INF , !P0 ;  /* 0xff800000130b7808 */ /* 0x000fe40004000000 */
[----:B------:R-:W-:Y:S02]  /*3170*/  FMNMX3 R16, R13, R12, R15, !PT ;  /* 0x0000000c0d107276 */ /* 0x000fe4000780000f */
[----:B------:R-:W-:-:S02]  /*3180*/  LOP3.LUT P6, RZ, R0, 0x7f, RZ, 0xc0, !PT ;  /* 0x0000007f00ff7812 */ /* 0x000fc400078cc0ff */
[----:B------:R-:W-:-:S05]  /*3190*/  FMNMX R16, R11, R16, !PT ;  /* 0x000000100b107209 */ /* 0x000fca0007800000 */
[----:B------:R-:W0:Y:S06]  /*31a0*/  SHFL.BFLY PT, R54, R16, 0x10, 0x1f ;  /* 0x0e001f0010367f89 */ /* 0x000e2c00000e0000 */
[----:B------:R-:W1:Y:S01]  /*31b0*/  @!P6 SYNCS.CCTL.IV [UR13+0x2810] ;  /* 0x00281000ff00e9b1 */ /* 0x000e62000800000d */
[----:B------:R-:W-:Y:S01]  /*31c0*/  NOP ;  /* 0x0000000000007918 */ /* 0x000fe20000000000 */
[----:B0-----:R-:W-:-:S05]  /*31d0*/  FMNMX3 R54, R16, R54, R57, !PT ;  /* 0x0000003610367276 */ /* 0x001fca0007800039 */
[--C-:B------:R-:W-:Y:S01]  /*31e0*/  FADD R13, R4, -R54.reuse ;  /* 0x80000036040d7221 */ /* 0x100fe20000000000 */
[--C-:B------:R-:W-:Y:S01]  /*31f0*/  FADD R61, R61, -R54.reuse ;  /* 0x800000363d3d7221 */ /* 0x100fe20000000000 */
[--C-:B------:R-:W-:Y:S01]  /*3200*/  FADD R63, R63, -R54.reuse ;  /* 0x800000363f3f7221 */ /* 0x100fe20000000000 */
[--C-:B------:R-:W-:Y:S01]  /*3210*/  FADD R19, R5, -R54.reuse ;  /* 0x8000003605137221 */ /* 0x100fe20000000000 */
[----:B------:R-:W-:Y:S01]  /*3220*/  FMUL R13, R13, 1.4426950216293334961 ;  /* 0x3fb8aa3b0d0d7820 */ /* 0x000fe20000400000 */
[----:B------:R-:W-:Y:S01]  /*3230*/  FMUL R61, R61, 1.4426950216293334961 ;  /* 0x3fb8aa3b3d3d7820 */ /* 0x000fe20000400000 */
[----:B------:R-:W-:Y:S01]  /*3240*/  FMUL R63, R63, 1.4426950216293334961 ;  /* 0x3fb8aa3b3f3f7820 */ /* 0x000fe20000400000 */
[----:B------:R-:W-:Y:S01]  /*3250*/  FMUL R16, R19, 1.4426950216293334961 ;  /* 0x3fb8aa3b13107820 */ /* 0x000fe20000400000 */
[--C-:B------:R-:W-:Y:S01]  /*3260*/  FADD R6, R6, -R54.reuse ;  /* 0x8000003606067221 */ /* 0x100fe20000000000 */
[----:B------:R-:W-:Y:S01]  /*3270*/  MUFU.EX2 R4, R61 ;  /* 0x0000003d00047308 */ /* 0x000fe20000000800 */
[--C-:B------:R-:W-:Y:S01]  /*3280*/  FADD R8, R8, -R54.reuse ;  /* 0x8000003608087221 */ /* 0x100fe20000000000 */
[--C-:B------:R-:W-:Y:S01]  /*3290*/  FADD R7, R7, -R54.reuse ;  /* 0x8000003607077221 */ /* 0x100fe20000000000 */
[----:B------:R-:W-:Y:S01]  /*32a0*/  FMUL R69, R6, 1.4426950216293334961 ;  /* 0x3fb8aa3b06457820 */ /* 0x000fe20000400000 */
[--C-:B------:R-:W-:Y:S01]  /*32b0*/  FADD R9, R9, -R54.reuse ;  /* 0x8000003609097221 */ /* 0x100fe20000000000 */
[----:B------:R-:W-:Y:S01]  /*32c0*/  FMUL R6, R8, 1.4426950216293334961 ;  /* 0x3fb8aa3b08067820 */ /* 0x000fe20000400000 */
[--C-:B------:R-:W-:Y:S01]  /*32d0*/  FADD R14, R14, -R54.reuse ;  /* 0x800000360e0e7221 */ /* 0x100fe20000000000 */
[----:B------:R-:W-:Y:S01]  /*32e0*/  FMUL R7, R7, 1.4426950216293334961 ;  /* 0x3fb8aa3b07077820 */ /* 0x000fe20000400000 */
[----:B------:R-:W0:Y:S01]  /*32f0*/  MUFU.EX2 R13, R13 ;  /* 0x0000000d000d7308 */ /* 0x000e220000000800 */
[----:B------:R-:W-:Y:S01]  /*3300*/  FMUL R67, R9, 1.4426950216293334961 ;  /* 0x3fb8aa3b09437820 */ /* 0x000fe20000400000 */
[--C-:B------:R-:W-:Y:S01]  /*3310*/  FADD R10, R10, -R54.reuse ;  /* 0x800000360a0a7221 */ /* 0x100fe20000000000 */
[----:B------:R-:W-:Y:S01]  /*3320*/  FMUL R9, R14, 1.4426950216293334961 ;  /* 0x3fb8aa3b0e097820 */ /* 0x000fe20000400000 */
[--C-:B------:R-:W-:Y:S01]  /*3330*/  FADD R65, R65, -R54.reuse ;  /* 0x8000003641417221 */ /* 0x100fe20000000000 */
[--C-:B------:R-:W-:Y:S01]  /*3340*/  FADD R17, R17, -R54.reuse ;  /* 0x8000003611117221 */ /* 0x100fe20000000000 */
[----:B------:R-:W-:Y:S01]  /*3350*/  FMUL R10, R10, 1.4426950216293334961 ;  /* 0x3fb8aa3b0a0a7820 */ /* 0x000fe20000400000 */
[--C-:B------:R-:W-:Y:S01]  /*3360*/  FADD R18, R18, -R54.reuse ;  /* 0x8000003612127221 */ /* 0x100fe20000000000 */
[----:B------:R-:W2:Y:S01]  /*3370*/  MUFU.EX2 R5, R63 ;  /* 0x0000003f00057308 */ /* 0x000ea20000000800 */
[----:B------:R-:W-:Y:S01]  /*3380*/  FMUL R8, R65, 1.4426950216293334961 ;  /* 0x3fb8aa3b41087820 */ /* 0x000fe20000400000 */
[--C-:B------:R-:W-:Y:S01]  /*3390*/  FADD R12, R12, -R54.reuse ;  /* 0x800000360c0c7221 */ /* 0x100fe20000000000 */
[----:B------:R-:W-:Y:S01]  /*33a0*/  FMUL R18, R18, 1.4426950216293334961 ;  /* 0x3fb8aa3b12127820 */ /* 0x000fe20000400000 */
[--C-:B------:R-:W-:Y:S01]  /*33b0*/  FADD R15, R15, -R54.reuse ;  /* 0x800000360f0f7221 */ /* 0x100fe20000000000 */
[----:B------:R-:W-:-:S03]  /*33c0*/  FADD R11, R11, -R54 ;  /* 0x800000360b0b7221 */ /* 0x000fc60000000000 */
[----:B------:R-:W3:Y:S01]  /*33d0*/  MUFU.EX2 R16, R16 ;  /* 0x0000001000107308 */ /* 0x000ee20000000800 */
[----:B0-----:R-:W-:Y:S01]  /*33e0*/  FADD R14, R4, R13 ;  /* 0x0000000d040e7221 */ /* 0x001fe20000000000 */
[----:B------:R-:W-:Y:S01]  /*33f0*/  FMUL R11, R11, 1.4426950216293334961 ;  /* 0x3fb8aa3b0b0b7820 */ /* 0x000fe20000400000 */
[----:B------:R-:W-:-:S05]  /*3400*/  F2FP.BF16.F32.PACK_AB R4, R13, R4 ;  /* 0x000000040d04723e */ /* 0x000fca00000010ff */
[----:B------:R-:W0:Y:S01]  /*3410*/  MUFU.EX2 R69, R69 ;  /* 0x0000004500457308 */ /* 0x000e220000000800 */
[----:B--2---:R-:W-:-:S07]  /*3420*/  FADD R19, R5, R14 ;  /* 0x0000000e05137221 */ /* 0x004fce0000000000 */
[----:B------:R-:W2:Y:S01]  /*3430*/  MUFU.EX2 R6, R6 ;  /* 0x0000000600067308 */ /* 0x000ea20000000800 */
[----:B---3--:R-:W-:Y:S01]  /*3440*/  FADD R14, R16, R19 ;  /* 0x00000013100e7221 */ /* 0x008fe20000000000 */
[----:B------:R-:W-:Y:S01]  /*3450*/  FMUL R19, R12, 1.4426950216293334961 ;  /* 0x3fb8aa3b0c137820 */ /* 0x000fe20000400000 */
[----:B------:R-:W-:-:S05]  /*3460*/  FMUL R12, R15, 1.4426950216293334961 ;  /* 0x3fb8aa3b0f0c7820 */ /* 0x000fca0000400000 */
[----:B------:R-:W3:Y:S08]  /*3470*/  MUFU.EX2 R7, R7 ;  /* 0x0000000700077308 */ /* 0x000ef00000000800 */
[----:B------:R4:W5:Y:S08]  /*3480*/  MUFU.EX2 R68, R10 ;  /* 0x0000000a00447308 */ /* 0x0009700000000800 */
[----:B------:R-:W5:Y:S01]  /*3490*/  MUFU.EX2 R8, R8 ;  /* 0x0000000800087308 */ /* 0x000f620000000800 */
[----:B----4-:R-:W-:Y:S01]  /*34a0*/  FMUL R10, R17, 1.4426950216293334961 ;  /* 0x3fb8aa3b110a7820 */ /* 0x010fe20000400000 */
[----:B0-----:R-:W-:-:S04]  /*34b0*/  FADD R17, R69, R14 ;  /* 0x0000000e45117221 */ /* 0x001fc80000000000 */
[----:B--2---:R-:W-:Y:S01]  /*34c0*/  FADD R14, R6, R17 ;  /* 0x00000011060e7221 */ /* 0x004fe20000000000 */
[----:B------:R-:W-:Y:S01]  /*34d0*/  IMAD.U32 R17, R55, -0x80000000, RZ ;  /* 0x8000000037117824 */ /* 0x000fe200078e00ff */
[----:B------:R-:W0:Y:S02]  /*34e0*/  MUFU.EX2 R67, R67 ;  /* 0x0000004300437308 */ /* 0x000e240000000800 */
[----:B---3--:R-:W-:Y:S01]  /*34f0*/  FADD R55, R7, R14 ;  /* 0x0000000e07377221 */ /* 0x008fe20000000000 */
[----:B-1----:R-:W1:Y:S03]  /*3500*/  SYNCS.PHASECHK.TRANS64.TRYWAIT P0, [UR33], R17 ;  /* 0x00000011ff0075a7 */ /* 0x002e660008001121 */
[----:B-----5:R-:W-:Y:S02]  /*3510*/  FADD R55, R68, R55 ;  /* 0x0000003744377221 */ /* 0x020fe40000000000 */
[----:B------:R-:W2:Y:S02]  /*3520*/  MUFU.EX2 R9, R9 ;  /* 0x0000000900097308 */ /* 0x000ea40000000800 */
[----:B------:R-:W-:-:S06]  /*3530*/  FADD R14, R8, R55 ;  /* 0x00000037080e7221 */ /* 0x000fcc0000000000 */
[----:B------:R-:W3:Y:S01]  /*3540*/  MUFU.EX2 R18, R18 ;  /* 0x0000001200127308 */ /* 0x000ee20000000800 */
[----:B0-----:R-:W-:-:S07]  /*3550*/  FADD R14, R67, R14 ;  /* 0x0000000e430e7221 */ /* 0x001fce0000000000 */
[----:B------:R-:W0:Y:S01]  /*3560*/  MUFU.EX2 R10, R10 ;  /* 0x0000000a000a7308 */ /* 0x000e220000000800 */
[----:B--2---:R-:W-:-:S07]  /*3570*/  FADD R15, R9, R14 ;  /* 0x0000000e090f7221 */ /* 0x004fce0000000000 */
[----:B------:R-:W2:Y:S01]  /*3580*/  MUFU.EX2 R19, R19 ;  /* 0x0000001300137308 */ /* 0x000ea20000000800 */
[----:B---3--:R-:W-:-:S07]  /*3590*/  FADD R15, R18, R15 ;  /* 0x0000000f120f7221 */ /* 0x008fce0000000000 */
[----:B------:R-:W3:Y:S01]  /*35a0*/  MUFU.EX2 R12, R12 ;  /* 0x0000000c000c7308 */ /* 0x000ee20000000800 */
[----:B0-----:R-:W-:-:S07]  /*35b0*/  FADD R14, R10, R15 ;  /* 0x0000000f0a0e7221 */ /* 0x001fce0000000000 */
[----:B------:R-:W0:Y:S01]  /*35c0*/  MUFU.EX2 R11, R11 ;  /* 0x0000000b000b7308 */ /* 0x000e220000000800 */
[----:B--2---:R-:W-:-:S04]  /*35d0*/  FADD R15, R19, R14 ;  /* 0x0000000e130f7221 */ /* 0x004fc80000000000 */
[----:B---3--:R-:W-:Y:S01]  /*35e0*/  FADD R56, R12, R15 ;  /* 0x0000000f0c387221 */ /* 0x008fe20000000000 */
[----:B------:R-:W-:-:S04]  /*35f0*/  IMAD.WIDE R14, R29, 0x2, R38 ;  /* 0x000000021d0e7825 */ /* 0x000fc800078e0226 */
[----:B0-----:R-:W-:-:S05]  /*3600*/  FADD R56, R11, R56 ;  /* 0x000000380b387221 */ /* 0x001fca0000000000 */
[----:B------:R0:W2:Y:S01]  /*3610*/  SHFL.BFLY PT, R55, R56, 0x10, 0x1f ;  /* 0x0e001f0038377f89 */ /* 0x0000a200000e0000 */
[----:B-1----:R-:W-:Y:S05]  /*3620*/  @!P0 BRA `(.L_x_18) ;  /* 0x0000001400e48947 */ /* 0x002fea0003800000 */
.L_x_26:
[C---:B------:R-:W-:Y:S01]  /*3630*/  IMAD.WIDE R60, R29.reuse, 0x2, R34 ;  /* 0x000000021d3c7825 */ /* 0x040fe200078e0222 */
[----:B------:R-:W-:Y:S01]  /*3640*/  F2FP.BF16.F32.PACK_AB R5, R16, R5 ;  /* 0x000000051005723e */ /* 0x000fe200000010ff */
[----:B------:R1:W3:Y:S02]  /*3650*/  LDG.E.U16 R13, desc[UR26][R14.64] ;  /* 0x0000001a0e0d7981 */ /* 0x0002e4000c1e1500 */
[C---:B------:R-:W-:Y:S02]  /*3660*/  IMAD.WIDE R62, R29.reuse, 0x2, R30 ;  /* 0x000000021d3e7825 */ /* 0x040fe400078e021e */
[----:B------:R-:W4:Y:S02]  /*3670*/  LDG.E.U16 R61, desc[UR26][R60.64] ;  /* 0x0000001a3c3d7981 */ /* 0x000f24000c1e1500 */
[C---:B------:R-:W-:Y:S02]  /*3680*/  IMAD.WIDE R16, R29.reuse, 0x2, R36 ;  /* 0x000000021d107825 */ /* 0x040fe400078e0224 */
[----:B------:R-:W5:Y:S02]  /*3690*/  LDG.E.U16 R63, desc[UR26][R62.64] ;  /* 0x0000001a3e3f7981 */ /* 0x000f64000c1e1500 */
[----:B-1----:R-:W-:-:S04]  /*36a0*/  IMAD.WIDE R14, R29, 0x2, R32 ;  /* 0x000000021d0e7825 */ /* 0x002fc800078e0220 */
[C---:B------:R-:W-:Y:S01]  /*36b0*/  IMAD.WIDE R64, R29.reuse, 0x2, R24 ;  /* 0x000000021d407825 */ /* 0x040fe200078e0218 */
[----:B--2---:R1:W2:Y:S04]  /*36c0*/  LDG.E.U16 R60, desc[UR26][R16.64] ;  /* 0x0000001a103c7981 */ /* 0x0042a8000c1e1500 */
[----:B------:R0:W2:Y:S04]  /*36d0*/  LDG.E.U16 R62, desc[UR26][R14.64] ;  /* 0x0000001a0e3e7981 */ /* 0x0000a8000c1e1500 */
[----:B------:R-:W2:Y:S01]  /*36e0*/  LDG.E.U16 R65, desc[UR26][R64.64] ;  /* 0x0000001a40417981 */ /* 0x000ea2000c1e1500 */
[----:B-1----:R-:W-:-:S04]  /*36f0*/  IMAD.WIDE R16, R29, 0x2, R22 ;  /* 0x000000021d107825 */ /* 0x002fc800078e0216 */
[----:B0-----:R-:W-:Y:S01]  /*3700*/  IMAD.WIDE R14, R29, 0x2, R26 ;  /* 0x000000021d0e7825 */ /* 0x001fe200078e021a */
[----:B------:R-:W2:Y:S04]  /*3710*/  LDG.E.U16 R66, desc[UR26][R16.64] ;  /* 0x0000001a10427981 */ /* 0x000ea8000c1e1500 */
[----:B------:R-:W2:Y:S01]  /*3720*/  LDG.E.U16 R64, desc[UR26][R14.64] ;  /* 0x0000001a0e407981 */ /* 0x000ea2000c1e1500 */
[----:B------:R-:W-:Y:S02]  /*3730*/  F2FP.BF16.F32.PACK_AB R6, R6, R69 ;  /* 0x000000450606723e */ /* 0x000fe400000010ff */
[----:B------:R-:W-:Y:S02]  /*3740*/  F2FP.BF16.F32.PACK_AB R7, R68, R7 ;  /* 0x000000074407723e */ /* 0x000fe400000010ff */
[----:B------:R-:W-:-:S02]  /*3750*/  F2FP.BF16.F32.PACK_AB R8, R67, R8 ;  /* 0x000000084308723e */ /* 0x000fc400000010ff */
[----:B------:R-:W-:Y:S02]  /*3760*/  F2FP.BF16.F32.PACK_AB R9, R18, R9 ;  /* 0x000000091209723e */ /* 0x000fe400000010ff */
[----:B------:R-:W-:Y:S02]  /*3770*/  F2FP.BF16.F32.PACK_AB R10, R19, R10 ;  /* 0x0000000a130a723e */ /* 0x000fe400000010ff */
[----:B------:R-:W-:Y:S01]  /*3780*/  F2FP.BF16.F32.PACK_AB R11, R11, R12 ;  /* 0x0000000c0b0b723e */ /* 0x000fe200000010ff */
[----:B------:R-:W-:-:S03]  /*3790*/  FADD R57, -R54, R57 ;  /* 0x0000003936397221 */ /* 0x000fc60000000100 */
[----:B------:R-:W-:Y:S01]  /*37a0*/  STTM.16dp32bit_t0_t15.x8 tmem[UR16+0x20], R4 ;  /* 0x00002004000079ed */ /* 0x000fe20008980010 */
[----:B------:R-:W-:Y:S01]  /*37b0*/  STTM.16dp32bit_t16_t31.x8 tmem[UR16+0x28], R4 ;  /* 0x00002804000079ed */ /* 0x000fe200089a0010 */
[----:B------:R-:W-:-:S06]  /*37c0*/  FMUL R57, R57, 1.4426950216293334961 ;  /* 0x3fb8aa3b39397820 */ /* 0x000fcc0000400000 */
[----:B------:R-:W0:Y:S01]  /*37d0*/  MUFU.EX2 R57, R57 ;  /* 0x0000003900397308 */ /* 0x000e220000000800 */
[----:B------:R-:W-:Y:S01]  /*37e0*/  ULEA UR33, UR31, UR13, 0x3 ;  /* 0x0000000d1f217291 */ /* 0x000fe2000f8e18ff */
[----:B------:R-:W-:Y:S01]  /*37f0*/  FADD R56, R56, R55 ;  /* 0x0000003738387221 */ /* 0x000fe20000000000 */
[----:B------:R-:W-:Y:S02]  /*3800*/  UMOV UR24, UR8 ;  /* 0x0000000800187c82 */ /* 0x000fe40008000000 */
[----:B------:R-:W-:Y:S01]  /*3810*/  UIADD3 UR33, UPT, UPT, UR33, 0x2800, URZ ;  /* 0x0000280021217890 */ /* 0x000fe2000fffe0ff */
[----:B---3--:R1:W-:Y:S04]  /*3820*/  STS.U16 [R20+UR13+0x2000], R13 ;  /* 0x0020000d14007988 */ /* 0x0083e8000800040d */
[----:B----4-:R3:W-:Y:S04]  /*3830*/  STS.U16 [R20+UR13+0x2200], R61 ;  /* 0x0022003d14007988 */ /* 0x0107e8000800040d */
[----:B-----5:R3:W-:Y:S04]  /*3840*/  STS.U16 [R20+UR13+0x2400], R63 ;  /* 0x0024003f14007988 */ /* 0x0207e8000800040d */
[----:B--2---:R3:W-:Y:S04]  /*3850*/  STS.U16 [R20+UR13+0x2600], R65 ;  /* 0x0026004114007988 */ /* 0x0047e8000800040d */
[----:B------:R3:W-:Y:S04]  /*3860*/  STS.U16 [R3+UR13+0x2100], R60 ;  /* 0x0021003c03007988 */ /* 0x0007e8000800040d */
[----:B------:R3:W-:Y:S04]  /*3870*/  STS.U16 [R3+UR13+0x2300], R62 ;  /* 0x0023003e03007988 */ /* 0x0007e8000800040d */
[----:B------:R3:W-:Y:S04]  /*3880*/  STS.U16 [R3+UR13+0x2500], R64 ;  /* 0x0025004003007988 */ /* 0x0007e8000800040d */
[----:B------:R3:W-:Y:S01]  /*3890*/  STS.U16 [R3+UR13+0x2700], R66 ;  /* 0x0027004203007988 */ /* 0x0007e2000800040d */
[----:B------:R-:W2:Y:S02]  /*38a0*/  FENCE.VIEW.ASYNC.T ;  /* 0x00000000000073c6 */ /* 0x000ea40000000200 */
[----:B--2---:R-:W-:Y:S06]  /*38b0*/  BAR.SYNC.DEFER_BLOCKING 0x0 ;  /* 0x0000000000007b1d */ /* 0x004fec0000010000 */
[----:B-1----:R-:W-:Y:S01]  /*38c0*/  LDTM.16dp32bit_t0_t15.x16 R4, tmem[UR16] ;  /* 0x00000010000479ee */ /* 0x002fe20008a00000 */
[----:B------:R-:W0:Y:S01]  /*38d0*/  LDTM.16dp32bit_t16_t31.x16 R4, tmem[UR16+0x10] ;  /* 0x00001010000479ee */ /* 0x000e220008a20000 */
[----:B------:R-:W-:Y:S01]  /*38e0*/  NOP ;  /* 0x0000000000007918 */ /* 0x000fe20000000000 */
[C---:B0-----:R-:W-:Y:S01]  /*38f0*/  FMUL R4, R57.reuse, R4 ;  /* 0x0000000439047220 */ /* 0x041fe20000400000 */
        /* <DEDUP_REMOVED lines=16> */
[----:B------:R3:W-:Y:S01]  /*3a00*/  STTM.16dp32bit_t16_t31.x16 tmem[UR16+0x10], R4 ;  /* 0x00001004000079ed */ /* 0x0007e20008a20010 */
[----:B------:R-:W0:Y:S02]  /*3a10*/  FENCE.VIEW.ASYNC.T ;  /* 0x00000000000073c6 */ /* 0x000e240000000200 */
[----:B0-----:R-:W-:Y:S06]  /*3a20*/  BAR.SYNC.DEFER_BLOCKING 0x0 ;  /* 0x0000000000007b1d */ /* 0x001fec0000010000 */
[----:B------:R0:W-:Y:S06]  /*3a30*/  MEMBAR.ALL.CTA ;  /* 0x0000000000007992 */ /* 0x0001ec0000008000 */
[----:B0-----:R-:W0:Y:S02]  /*3a40*/  FENCE.VIEW.ASYNC.S ;  /* 0x00000000000073c6 */ /* 0x001e240000000000 */
[----:B0-----:R-:W-:Y:S06]  /*3a50*/  BAR.SYNC.DEFER_BLOCKING 0x0 ;  /* 0x0000000000007b1d */ /* 0x001fec0000010000 */
[----:B------:R-:W-:Y:S05]  /*3a60*/  BRA.U UP3, `(.L_x_19) ;  /* 0x0000000103387547 */ /* 0x000fea000b800000 */
[----:B------:R-:W-:Y:S01]  /*3a70*/  UIADD3 UR25, UPT, UPT, UR15, 0x28, URZ ;  /* 0x000000280f197890 */ /* 0x000fe2000fffe0ff */
[----:B------:R-:W-:Y:S01]  /*3a80*/  UMOV UR20, UR6 ;  /* 0x0000000600147c82 */ /* 0x000fe20008000000 */
[----:B------:R-:W-:Y:S01]  /*3a90*/  UMOV UR21, 0x80004020 ;  /* 0x8000402000157882 */ /* 0x000fe20000000000 */
[----:B------:R-:W-:Y:S01]  /*3aa0*/  UMOV UR22, 0x0 ;  /* 0x0000000000167882 */ /* 0x000fe20000000000 */
[----:B------:R-:W-:Y:S01]  /*3ab0*/  UMOV UR23, 0x4080490 ;  /* 0x0408049000177882 */ /* 0x000fe20000000000 */
[----:B------:R-:W-:Y:S01]  /*3ac0*/  UMOV UR10, UR33 ;  /* 0x00000021000a7c82 */ /* 0x000fe20008000000 */
[----:B------:R-:W-:Y:S01]  /*3ad0*/  UMOV UR11, URZ ;  /* 0x000000ff000b7c82 */ /* 0x000fe20008000000 */
[----:B------:R-:W-:Y:S01]  /*3ae0*/  UMOV UR42, 0x0 ;  /* 0x00000000002a7882 */ /* 0x000fe20000000000 */
[----:B------:R-:W-:Y:S01]  /*3af0*/  UMOV UR43, 0x4080490 ;  /* 0x04080490002b7882 */ /* 0x000fe20000000000 */
[----:B------:R0:W-:Y:S01]  /*3b00*/  UTCHMMA tmem[UR9], gdesc[UR20], tmem[UR15], tmem[UR22], idesc[UR23], UPT ;  /* 0x00ff1614090079ea */ /* 0x0001e2000b80000f */
[----:B------:R-:W-:Y:S01]  /*3b10*/  UMOV UR10, UR10 ;  /* 0x0000000a000a7c82 */ /* 0x000fe20008000000 */
[----:B------:R0:W-:Y:S01]  /*3b20*/  UTCHMMA tmem[UR25], gdesc[UR18], tmem[UR15], tmem[UR42], idesc[UR43], UPT ;  /* 0x00ff2a12190079ea */ /* 0x0001e2000b80000f */
[----:B------:R0:W-:Y:S01]  /*3b30*/  UTCBAR [UR10], URZ ;  /* 0x000000ff0a0073e9 */ /* 0x0001e200080000ff */
[----:B------:R-:W-:-:S02]  /*3b40*/  NOP ;  /* 0x0000000000007918 */ /* 0x000fc40000000000 */
.L_x_19:
[----:B------:R-:W-:Y:S01]  /*3b50*/  UIADD3 UR35, UP0, UPT, UR35, 0x20, URZ ;  /* 0x0000002023237890 */ /* 0x000fe2000ff1e0ff */
[----:B------:R-:W-:Y:S01]  /*3b60*/  FFMA R28, R57, R28, R56 ;  /* 0x0000001c391c7223 */ /* 0x000fe20000000038 */
[----:B------:R-:W-:Y:S01]  /*3b70*/  UIADD3 UR31, UPT, UPT, UR31, 0x1, URZ ;  /* 0x000000011f1f7890 */ /* 0x000fe2000fffe0ff */
[----:B------:R-:W-:Y:S01]  /*3b80*/  VIADD R29, R29, UR28 ;  /* 0x0000001c1d1d7c36 */ /* 0x000fe20008000000 */
[----:B------:R-:W-:Y:S01]  /*3b90*/  UIADD3.X UR40, UPT, UPT, URZ, UR40, URZ, UP0, !UPT ;  /* 0x00000028ff287290 */ /* 0x000fe200087fe4ff */
[----:B------:R-:W-:Y:S01]  /*3ba0*/  IMAD.U32 R55, RZ, RZ, UR24 ;  /* 0x00000018ff377e24 */ /* 0x000fe2000f8e00ff */
[----:B------:R-:W-:Y:S01]  /*3bb0*/  UISETP.GE.U32.AND UP0, UPT, UR35, UR14, UPT ;  /* 0x0000000e2300728c */ /* 0x000fe2000bf06070 */
[----:B------:R-:W-:Y:S01]  /*3bc0*/  IMAD.MOV.U32 R57, RZ, RZ, R54 ;  /* 0x000000ffff397224 */ /* 0x000fe200078e0036 */
[----:B------:R-:W-:Y:S02]  /*3bd0*/  UISETP.GT.AND UP4, UPT, UR31, 0x1, UPT ;  /* 0x000000011f00788c */ /* 0x000fe4000bf84270 */
[----:B------:R-:W-:-:S02]  /*3be0*/  UISETP.GE.U32.AND.EX UP0, UPT, UR40, URZ, UPT, UP0 ;  /* 0x000000ff2800728c */ /* 0x000fc4000bf06100 */
[----:B0-----:R-:W-:Y:S02]  /*3bf0*/  USEL UR10, URZ, 0x1, !UP4 ;  /* 0x00000001ff0a7887 */ /* 0x001fe4000e000000 */
[----:B------:R-:W-:Y:S02]  /*3c00*/  UIADD3 UR32, UPT, UPT, UR29, UR32, URZ ;  /* 0x000000201d207290 */ /* 0x000fe4000fffe0ff */
[----:B------:R-:W-:Y:S02]  /*3c10*/  USEL UR31, UR31, URZ, !UP4 ;  /* 0x000000ff1f1f7287 */ /* 0x000fe4000e000000 */
[----:B------:R-:W-:Y:S01]  /*3c20*/  ULOP3.LUT UR8, UR8, UR10, URZ, 0x3c, !UPT ;  /* 0x0000000a08087292 */ /* 0x000fe2000f8e3cff */
[----:B------:R-:W-:Y:S11]  /*3c30*/  BRA.U !UP0, `(.L_x_20) ;  /* 0xffffffe9089c7547 */ /* 0x000ff6000b83ffff */
[----:B------:R-:W-:Y:S01]  /*3c40*/  UISETP.GE.AND UP0, UPT, UR30, 0x1, UPT ;  /* 0x000000011e00788c */ /* 0x000fe2000bf06270 */
[----:B------:R-:W-:-:S08]  /*3c50*/  IMAD.MOV.U32 R57, RZ, RZ, R54 ;  /* 0x000000ffff397224 */ /* 0x000fd000078e0036 */
[----:B------:R-:W-:Y:S05]  /*3c60*/  BRA.U !UP0, `(.L_x_15) ;  /* 0x0000000108147547 */ /* 0x000fea000b800000 */
[----:B------:R-:W-:-:S06]  /*3c70*/  USHF.L.U32 UR4, UR24, 0x1f, URZ ;  /* 0x0000001f18047899 */ /* 0x000fcc00080006ff */
[----:B---3--:R-:W-:-:S04]  /*3c80*/  IMAD.U32 R3, RZ, RZ, UR4 ;  /* 0x00000004ff037e24 */ /* 0x008fc8000f8e00ff */
[----:B------:R-:W0:Y:S02]  /*3c90*/  SYNCS.PHASECHK.TRANS64.TRYWAIT P0, [UR33], R3 ;  /* 0x00000003ff0075a7 */ /* 0x000e240008001121 */
[----:B0-----:R-:W-:Y:S05]  /*3ca0*/  @!P0 BRA `(.L_x_21) ;  /* 0x0000001000508947 */ /* 0x001fea0003800000 */
.L_x_27:
[----:B------:R-:W-:-:S07]  /*3cb0*/  IMAD.MOV.U32 R57, RZ, RZ, R54 ;  /* 0x000000ffff397224 */ /* 0x000fce00078e0036 */
.L_x_15:
[----:B------:R-:W-:Y:S01]  /*3cc0*/  BAR.SYNC.DEFER_BLOCKING 0x0 ;  /* 0x0000000000007b1d */ /* 0x000fe20000010000 */
[C---:B---3--:R-:W-:Y:S01]  /*3cd0*/  FMUL R20, R28.reuse, 8388608 ;  /* 0x4b0000001c147820 */ /* 0x048fe20000400000 */
[----:B------:R-:W-:Y:S02]  /*3ce0*/  FSETP.GEU.AND P1, PT, R28, 1.175494350822287508e-38, PT ;  /* 0x008000001c00780b */ /* 0x000fe40003f2e000 */
[C---:B------:R-:W-:Y:S02]  /*3cf0*/  LOP3.LUT P3, RZ, R0.reuse, 0x7f, RZ, 0xc0, !PT ;  /* 0x0000007f00ff7812 */ /* 0x040fe4000786c0ff */
[----:B------:R-:W-:Y:S01]  /*3d00*/  LOP3.LUT R22, R0, 0x10, RZ, 0xc0, !PT ;  /* 0x0000001000167812 */ /* 0x000fe200078ec0ff */
[----:B------:R-:W0:Y:S01]  /*3d10*/  LDCU.64 UR4, c[0x0][0x3e0] ;  /* 0x00007c00ff0477ac */ /* 0x000e220008000a00 */
[----:B------:R-:W-:Y:S01]  /*3d20*/  FSEL R20, R20, R28, !P1 ;  /* 0x0000001c14147208 */ /* 0x000fe20004800000 */
[----:B------:R-:W2:Y:S01]  /*3d30*/  LDC.64 R40, c[0x0][0x398] ;  /* 0x0000e600ff287b82 */ /* 0x000ea20000000a00 */
[----:B------:R-:W-:-:S02]  /*3d40*/  LOP3.LUT R23, R0, 0xf, RZ, 0xc0, !PT ;  /* 0x0000000f00177812 */ /* 0x000fc400078ec0ff */
[----:B------:R-:W-:Y:S01]  /*3d50*/  LEA R22, R22, UR13, 0x7 ;  /* 0x0000000d16167c11 */ /* 0x000fe2000f8e38ff */
[----:B------:R-:W-:Y:S01]  /*3d60*/  VIADD R3, R20, 0xc0cafb0d ;  /* 0xc0cafb0d14037836 */ /* 0x000fe20000000000 */
[----:B------:R-:W-:Y:S02]  /*3d70*/  LOP3.LUT R24, R0, 0x60, RZ, 0xc0, !PT ;  /* 0x0000006000187812 */ /* 0x000fe400078ec0ff */
[C---:B------:R-:W-:Y:S01]  /*3d80*/  FSETP.GT.AND P0, PT, |R28|.reuse, 8.50705917302346158658e+37, PT ;  /* 0x7e8000001c00780b */ /* 0x040fe20003f04200 */
[----:B------:R-:W-:Y:S01]  /*3d90*/  IMAD R23, R23, 0x10, R22 ;  /* 0x0000001017177824 */ /* 0x000fe200078e0216 */
[----:B------:R-:W-:Y:S02]  /*3da0*/  LOP3.LUT R21, R3, 0xff800000, RZ, 0xc0, !PT ;  /* 0xff80000003157812 */ /* 0x000fe400078ec0ff */
[----:B------:R-:W-:Y:S01]  /*3db0*/  FSETP.GEU.AND P2, PT, |R28|, 1.175494350822287508e-38, PT ;  /* 0x008000001c00780b */ /* 0x000fe20003f4e200 */
[----:B------:R-:W-:Y:S02]  /*3dc0*/  IMAD R25, R24, 0x8, R23 ;  /* 0x0000000818197824 */ /* 0x000fe400078e0217 */
[----:B------:R-:W-:Y:S01]  /*3dd0*/  HFMA2 R24, -RZ, RZ, 1.443359375, -0.2030029296875 ;  /* 0x3dc6b27fff187431 */ /* 0x000fe200000001ff */
[----:B------:R-:W-:Y:S01]  /*3de0*/  I2FP.F32.S32 R22, R21 ;  /* 0x0000001500167245 */ /* 0x000fe20000201400 */
[----:B------:R-:W3:Y:S02]  /*3df0*/  @!P3 SYNCS.CCTL.IV [UR13+0x2800] ;  /* 0x00280000ff00b9b1 */ /* 0x000ee4000800000d */
[----:B---3--:R-:W-:Y:S01]  /*3e00*/  BAR.SYNC.DEFER_BLOCKING 0x0 ;  /* 0x0000000000007b1d */ /* 0x008fe20000010000 */
[----:B------:R-:W-:Y:S01]  /*3e10*/  IMAD.IADD R21, R20, 0x1, -R21 ;  /* 0x0000000114157824 */ /* 0x000fe200078e0a15 */
[----:B------:R-:W-:Y:S01]  /*3e20*/  FSEL R3, RZ, -23, P1 ;  /* 0xc1b80000ff037808 */ /* 0x000fe20000800000 */
[----:B0-----:R-:W-:Y:S01]  /*3e30*/  UIMAD UR4, UR12, UR4, URZ ;  /* 0x000000040c0472a4 */ /* 0x001fe2000f8e02ff */
[----:B------:R-:W-:Y:S01]  /*3e40*/  @P0 FMUL R28, R28, 0.25 ;  /* 0x3e8000001c1c0820 */ /* 0x000fe20000400000 */
[----:B------:R-:W-:Y:S01]  /*3e50*/  FADD R21, R21, -1 ;  /* 0xbf80000015157421 */ /* 0x000fe20000000000 */
[----:B------:R-:W-:Y:S01]  /*3e60*/  FSETP.NEU.AND P1, PT, R20, RZ, PT ;  /* 0x000000ff1400720b */ /* 0x000fe20003f2d000 */
[----:B------:R-:W-:Y:S01]  /*3e70*/  FFMA.FTZ R22, R22, 1.1920928955078125e-07, R3 ;  /* 0x3400000016167823 */ /* 0x000fe20000010003 */
[----:B-1--4-:R-:W-:Y:S01]  /*3e80*/  LDTM.16dp32bit_t0_t15.x16 R4, tmem[UR16] ;  /* 0x00000010000479ee */ /* 0x012fe20008a00000 */
[----:B------:R-:W0:Y:S01]  /*3e90*/  LDTM.16dp32bit_t16_t31.x16 R4, tmem[UR16+0x10] ;  /* 0x00001010000479ee */ /* 0x000e220008a20000 */
[----:B------:R-:W-:Y:S01]  /*3ea0*/  FFMA.FTZ R24, R21, R24, -0.16845393180847167969 ;  /* 0xbe2c7f3015187423 */ /* 0x000fe20000010018 */
[----:B------:R-:W-:Y:S01]  /*3eb0*/  @!P2 FMUL R28, R28, 16777216 ;  /* 0x4b8000001c1ca820 */ /* 0x000fe20000400000 */
[----:B------:R-:W-:-:S02]  /*3ec0*/  USHF.L.U32 UR6, UR4, 0x1, URZ ;  /* 0x0000000104067899 */ /* 0x000fc400080006ff */
[C---:B------:R-:W-:Y:S01]  /*3ed0*/  FFMA.FTZ R24, R21.reuse, R24, 0.1716887056827545166 ;  /* 0x3e2fcf2a15187423 */ /* 0x040fe20000010018 */
[----:B------:R-:W1:Y:S03]  /*3ee0*/  MUFU.RCP R3, R28 ;  /* 0x0000001c00037308 */ /* 0x000e660000001000 */
[----:B------:R-:W-:-:S04]  /*3ef0*/  FFMA.FTZ R24, R21, R24, -0.17900948226451873779 ;  /* 0xbe374e4315187423 */ /* 0x000fc80000010018 */
[C---:B------:R-:W-:Y:S01]  /*3f00*/  FFMA.FTZ R24, R21.reuse, R24, 0.20512372255325317383 ;  /* 0x3e520bf415187423 */ /* 0x040fe20000010018 */
[----:B------:R-:W3:Y:S03]  /*3f10*/  @!P3 SYNCS.CCTL.IV [UR13+0x2808] ;  /* 0x00280800ff00b9b1 */ /* 0x000ee6000800000d */
[----:B------:R-:W-:Y:S01]  /*3f20*/  FFMA.FTZ R24, R21, R24, -0.24046532809734344482 ;  /* 0xbe763c8b15187423 */ /* 0x000fe20000010018 */
[----:B------:R-:W-:-:S03]  /*3f30*/  NOP ;  /* 0x0000000000007918 */ /* 0x000fc60000000000 */
[----:B------:R-:W-:Y:S01]  /*3f40*/  FFMA.FTZ R24, R21, R24, 0.28857114911079406738 ;  /* 0x3e93bf9915187423 */ /* 0x000fe20000010018 */
[----:B0-----:R-:W-:Y:S01]  /*3f50*/  @P0 FMUL R11, R11, 0.25 ;  /* 0x3e8000000b0b0820 */ /* 0x001fe20000400000 */
[----:B------:R-:W-:Y:S01]  /*3f60*/  @P0 FMUL R14, R14, 0.25 ;  /* 0x3e8000000e0e0820 */ /* 0x000fe20000400000 */
        /* <DEDUP_REMOVED lines=14> */
[----:B------:R-:W-:Y:S01]  /*4050*/  @!P2 FMUL R11, R11, 16777216 ;  /* 0x4b8000000b0ba820 */ /* 0x000fe20000400000 */
        /* <DEDUP_REMOVED lines=15> */
[C---:B-1----:R-:W-:Y:S01]  /*4150*/  FMUL R26, R3.reuse, R11 ;  /* 0x0000000b031a7220 */ /* 0x042fe20000400000 */
[----:B------:R-:W-:Y:S01]  /*4160*/  FMUL R11, R3, R14 ;  /* 0x0000000e030b7220 */ /* 0x000fe20000400000 */
[----:B------:R-:W-:Y:S01]  /*4170*/  FFMA.FTZ R24, R21, R24, -0.36067417263984680176 ;  /* 0xbeb8aa4915187423 */ /* 0x000fe20000010018 */
        /* <DEDUP_REMOVED lines=13> */
[----:B------:R-:W-:Y:S01]  /*4250*/  FMUL R18, R3, R19 ;  /* 0x0000001303127220 */ /* 0x000fe20000400000 */
[----:B------:R-:W-:Y:S01]  /*4260*/  FFMA.FTZ R24, R21, R24, 0.48089820146560668945 ;  /* 0x3ef6384a15187423 */ /* 0x000fe20000010018 */
[----:B------:R-:W0:Y:S01]  /*4270*/  LDC R3, c[0x0][0x3e8] ;  /* 0x0000fa00ff037b82 */ /* 0x000e220000000800 */
[----:B------:R-:W-:-:S02]  /*4280*/  ISETP.GE.U32.AND P0, PT, R20, 0x7f800000, PT ;  /* 0x7f8000001400780c */ /* 0x000fc40003f06070 */
[C---:B------:R-:W-:Y:S01]  /*4290*/  FFMA.FTZ R24, R21.reuse, R24, -0.72134751081466674805 ;  /* 0xbf38aa3b15187423 */ /* 0x040fe20000010018 */
[----:B------:R-:W-:Y:S02]  /*42a0*/  F2FP.BF16.F32.PACK_AB R8, R6, R5 ;  /* 0x000000050608723e */ /* 0x000fe400000010ff */
[----:B------:R-:W-:Y:S01]  /*42b0*/  F2FP.BF16.F32.PACK_AB R5, R10, R7 ;  /* 0x000000070a05723e */ /* 0x000fe200000010ff */
[----:B------:R-:W-:Y:S01]  /*42c0*/  FMUL R24, R21, R24 ;  /* 0x0000001815187220 */ /* 0x000fe20000400000 */
[----:B------:R-:W-:Y:S02]  /*42d0*/  F2FP.BF16.F32.PACK_AB R7, R15, R16 ;  /* 0x000000100f07723e */ /* 0x000fe400000010ff */
[----:B------:R-:W-:Y:S01]  /*42e0*/  SHF.R.U32.HI R16, RZ, 0x6, R0 ;  /* 0x00000006ff107819 */ /* 0x000fe20000011600 */
[----:B------:R-:W-:Y:S01]  /*42f0*/  FMUL R24, R21, R24 ;  /* 0x0000001815187220 */ /* 0x000fe20000400000 */
[----:B------:R-:W-:Y:S02]  /*4300*/  F2FP.BF16.F32.PACK_AB R10, R14, R13 ;  /* 0x0000000d0e0a723e */ /* 0x000fe400000010ff */
[----:B------:R-:W-:Y:S01]  /*4310*/  F2FP.BF16.F32.PACK_AB R6, R11, R12 ;  /* 0x0000000c0b06723e */ /* 0x000fe200000010ff */
[----:B------:R-:W-:Y:S01]  /*4320*/  FFMA.FTZ R21, R21, 1.4426950216293334961, R24 ;  /* 0x3fb8aa3b15157823 */ /* 0x000fe20000010018 */
[----:B------:R-:W-:Y:S01]  /*4330*/  @P0 IMAD.MOV.U32 R13, RZ, RZ, 0x7f800000 ;  /* 0x7f800000ff0d0424 */ /* 0x000fe200078e00ff */
[----:B------:R-:W-:-:S02]  /*4340*/  SHF.R.U32.HI R12, RZ, 0x2, R0 ;  /* 0x00000002ff0c7819 */ /* 0x000fc40000011600 */
[----:B------:R-:W-:Y:S01]  /*4350*/  SGXT.U32 R16, R16, 0x1 ;  /* 0x000000011010781a */ /* 0x000fe20000000000 */
[----:B------:R-:W-:Y:S01]  /*4360*/  FADD R21, R22, R21 ;  /* 0x0000001516157221 */ /* 0x000fe20000000000 */
[----:B------:R-:W-:Y:S01]  /*4370*/  @P0 FFMA.FTZ R21, R20, R13, +INF ;  /* 0x7f80000014150423 */ /* 0x000fe2000001000d */
[----:B------:R-:W-:Y:S02]  /*4380*/  F2FP.BF16.F32.PACK_AB R9, R26, R9 ;  /* 0x000000091a09723e */ /* 0x000fe400000010ff */
[----:B------:R-:W-:Y:S01]  /*4390*/  F2FP.BF16.F32.PACK_AB R11, R18, R17 ;  /* 0x00000011120b723e */ /* 0x000fe200000010ff */
[----:B0-----:R-:W-:Y:S01]  /*43a0*/  IMAD R16, R16, R3, RZ ;  /* 0x0000000310107224 */ /* 0x001fe200078e02ff */
[----:B------:R-:W-:Y:S02]  /*43b0*/  LOP3.LUT R13, R12, 0x18, RZ, 0xc0, !PT ;  /* 0x000000180c0d7812 */ /* 0x000fe400078ec0ff */
[----:B------:R-:W-:Y:S01]  /*43c0*/  F2FP.BF16.F32.PACK_AB R4, R23, R4 ;  /* 0x000000041704723e */ /* 0x000fe200000010ff */
[----:B---3--:R0:W-:Y:S01]  /*43d0*/  STS.128 [R25+0x400], R8 ;  /* 0x0004000819007388 */ /* 0x0081e20000000c00 */
[----:B------:R-:W-:-:S03]  /*43e0*/  LOP3.LUT R30, R13, 0x1f, R0, 0xf8, !PT ;  /* 0x0000001f0d1e7812 */ /* 0x000fc600078ef800 */
[----:B------:R1:W-:Y:S01]  /*43f0*/  STS.128 [R25], R4 ;  /* 0x0000000419007388 */ /* 0x0003e20000000c00 */
[C---:B0-----:R-:W-:Y:S02]  /*4400*/  IMAD R10, R3.reuse, 0x2, R16 ;  /* 0x00000002030a7824 */ /* 0x041fe400078e0210 */
[----:B------:R-:W-:Y:S02]  /*4410*/  IMAD.SHL.U32 R9, R30, 0x8, RZ ;  /* 0x000000081e097824 */ /* 0x000fe400078e00ff */
[----:B------:R-:W-:Y:S02]  /*4420*/  IMAD R20, R3, 0x2, R10 ;  /* 0x0000000203147824 */ /* 0x000fe400078e020a */
[----:B------:R-:W-:Y:S01]  /*4430*/  IMAD R8, R2, UR5, RZ ;  /* 0x0000000502087c24 */ /* 0x000fe2000f8e02ff */
[----:B------:R-:W-:Y:S01]  /*4440*/  LOP3.LUT R12, R9, 0xc0, RZ, 0xc0, !PT ;  /* 0x000000c0090c7812 */ /* 0x000fe200078ec0ff */
[----:B------:R-:W-:Y:S01]  /*4450*/  IMAD R22, R3, 0x2, R20 ;  /* 0x0000000203167824 */ /* 0x000fe200078e0214 */
[----:B------:R-:W-:Y:S01]  /*4460*/  UIMAD.WIDE UR4, UR4, 0x2, URZ ;  /* 0x00000002040478a5 */ /* 0x000fe2000f8e02ff */
[C---:B-1----:R-:W-:Y:S01]  /*4470*/  IMAD.SHL.U32 R4, R0.reuse, 0x10, RZ ;  /* 0x0000001000047824 */ /* 0x042fe200078e00ff */
[----:B------:R-:W-:Y:S01]  /*4480*/  LOP3.LUT R0, R0, 0x7f, RZ, 0xc0, !PT ;  /* 0x0000007f00007812 */ /* 0x000fe200078ec0ff */
[----:B------:R-:W-:-:S02]  /*4490*/  IMAD.SHL.U32 R9, R8, 0x2, RZ ;  /* 0x0000000208097824 */ /* 0x000fc400078e00ff */
[----:B------:R-:W-:Y:S01]  /*44a0*/  IMAD R26, R3, 0x2, R22 ;  /* 0x00000002031a7824 */ /* 0x000fe200078e0216 */
[----:B------:R-:W-:Y:S01]  /*44b0*/  LOP3.LUT R31, R4, 0x30, RZ, 0xc0, !PT ;  /* 0x00000030041f7812 */ /* 0x000fe200078ec0ff */
[----:B------:R-:W-:Y:S01]  /*44c0*/  IMAD.HI R8, R8, 0x2, RZ ;  /* 0x0000000208087827 */ /* 0x000fe200078e02ff */
[----:B------:R-:W-:Y:S01]  /*44d0*/  BAR.SYNC.DEFER_BLOCKING 0x0 ;  /* 0x0000000000007b1d */ /* 0x000fe20000010000 */
[----:B--2---:R-:W-:Y:S02]  /*44e0*/  IADD3 R39, P0, P2, R9, UR6, R40 ;  /* 0x0000000609277c10 */ /* 0x004fe4000fa1e028 */
[C---:B------:R-:W-:Y:S01]  /*44f0*/  IMAD R28, R3.reuse, 0x2, R26 ;  /* 0x00000002031c7824 */ /* 0x040fe200078e021a */
[----:B------:R-:W-:Y:S01]  /*4500*/  IADD3 R31, PT, PT, R12, UR13, R31 ;  /* 0x0000000d0c1f7c10 */ /* 0x000fe2000fffe01f */
[----:B------:R-:W-:Y:S01]  /*4510*/  IMAD.SHL.U32 R30, R30, 0x10, RZ ;  /* 0x000000101e1e7824 */ /* 0x000fe200078e00ff */
[----:B------:R-:W-:Y:S01]  /*4520*/  IADD3.X R41, PT, PT, R8, UR5, R41, P0, P2 ;  /* 0x0000000508297c10 */ /* 0x000fe200087e4429 */
[C---:B------:R-:W-:Y:S01]  /*4530*/  IMAD R8, R3.reuse, 0x2, R28 ;  /* 0x0000000203087824 */ /* 0x040fe200078e021c */
[----:B------:R-:W-:Y:S01]  /*4540*/  LEA R12, P0, R16, R39, 0x1 ;  /* 0x00000027100c7211 */ /* 0x000fe200078008ff */
[----:B------:R-:W0:Y:S01]  /*4550*/  LDCU UR4, c[0x0][0x3ec] ;  /* 0x00007d80ff0477ac */ /* 0x000e220008000800 */
[----:B------:R-:W-:Y:S01]  /*4560*/  LOP3.LUT R11, R4, 0x7f0, RZ, 0xc0, !PT ;  /* 0x000007f0040b7812 */ /* 0x000fe200078ec0ff */
[----:B------:R-:W-:Y:S01]  /*4570*/  IMAD R32, R3, 0x2, R8 ;  /* 0x0000000203207824 */ /* 0x000fe200078e0208 */
[----:B------:R-:W-:-:S02]  /*4580*/  LEA.HI.X.SX32 R13, R16, R41, 0x1, P0 ;  /* 0x00000029100d7211 */ /* 0x000fc400000f0eff */
[-C--:B------:R-:W-:Y:S01]  /*4590*/  LEA R16, P0, R20, R39.reuse, 0x1 ;  /* 0x0000002714107211 */ /* 0x080fe200078008ff */
[----:B------:R-:W-:Y:S01]  /*45a0*/  IMAD R34, R3, 0x2, R32 ;  /* 0x0000000203227824 */ /* 0x000fe200078e0220 */
[----:B------:R-:W-:Y:S02]  /*45b0*/  LEA R18, P2, R22, R39, 0x1 ;  /* 0x0000002716127211 */ /* 0x000fe400078408ff */
[----:B------:R-:W-:Y:S01]  /*45c0*/  FSEL R40, R21, -INF , P1 ;  /* 0xff80000015287808 */ /* 0x000fe20000800000 */
[C---:B------:R-:W-:Y:S01]  /*45d0*/  IMAD R38, R3.reuse, 0x2, R34 ;  /* 0x0000000203267824 */ /* 0x040fe200078e0222 */
[-C--:B------:R-:W-:Y:S02]  /*45e0*/  LEA.HI.X.SX32 R17, R20, R41.reuse, 0x1, P0 ;  /* 0x0000002914117211 */ /* 0x080fe400000f0eff */
[----:B------:R-:W-:Y:S01]  /*45f0*/  LEA.HI.X.SX32 R19, R22, R41, 0x1, P2 ;  /* 0x0000002916137211 */ /* 0x000fe200010f0eff */
[C---:B------:R-:W-:Y:S01]  /*4600*/  IMAD R42, R3.reuse, 0x2, R38 ;  /* 0x00000002032a7824 */ /* 0x040fe200078e0226 */
[----:B------:R-:W1:Y:S01]  /*4610*/  LDS.128 R4, [R11+UR13] ;  /* 0x0000000d0b047984 */ /* 0x000e620008000c00 */
[-C--:B------:R-:W-:Y:S01]  /*4620*/  LEA R14, P1, R10, R39.reuse, 0x1 ;  /* 0x000000270a0e7211 */ /* 0x080fe200078208ff */
[----:B------:R-:W-:Y:S01]  /*4630*/  FFMA R40, R40, 0.69314718246459960938, R57 ;  /* 0x3f31721828287823 */ /* 0x000fe20000000039 */
[----:B------:R-:W-:Y:S01]  /*4640*/  LEA R20, P2, R8, R39, 0x1 ;  /* 0x0000002708147211 */ /* 0x000fe200078408ff */
[----:B------:R-:W-:Y:S01]  /*4650*/  IMAD R44, R3, 0x2, R42 ;  /* 0x00000002032c7824 */ /* 0x000fe200078e022a */
[-C--:B------:R-:W-:Y:S01]  /*4660*/  LEA.HI.X.SX32 R15, R10, R41.reuse, 0x1, P1 ;  /* 0x000000290a0f7211 */ /* 0x080fe200008f0eff */
[----:B0-----:R-:W-:Y:S01]  /*4670*/  UIMAD UR4, UR12, UR4, URZ ;  /* 0x000000040c0472a4 */ /* 0x001fe2000f8e02ff */
[----:B------:R-:W-:-:S02]  /*4680*/  LEA.HI.X.SX32 R21, R8, R41, 0x1, P2 ;  /* 0x0000002908157211 */ /* 0x000fc400010f0eff */
[----:B------:R-:W0:Y:S01]  /*4690*/  LDS.128 R8, [R11+UR13+0x800] ;  /* 0x0008000d0b087984 */ /* 0x000e220008000c00 */
[C---:B------:R-:W-:Y:S01]  /*46a0*/  LEA R48, R3.reuse, R44, 0x1 ;  /* 0x0000002c03307211 */ /* 0x040fe200078e08ff */
[----:B------:R-:W-:Y:S01]  /*46b0*/  USHF.L.U32 UR6, UR4, 0x2, URZ ;  /* 0x0000000204067899 */ /* 0x000fe200080006ff */
[-C--:B------:R-:W-:Y:S01]  /*46c0*/  LEA R24, P0, R26, R39.reuse, 0x1 ;  /* 0x000000271a187211 */ /* 0x080fe200078008ff */
[----:B------:R-:W-:Y:S01]  /*46d0*/  UIMAD.WIDE UR4, UR4, 0x4, URZ ;  /* 0x00000004040478a5 */ /* 0x000fe2000f8e02ff */
[----:B------:R-:W-:Y:S01]  /*46e0*/  LEA R22, P1, R28, R39, 0x1 ;  /* 0x000000271c167211 */ /* 0x000fe200078208ff */
[C---:B------:R-:W-:Y:S01]  /*46f0*/  IMAD R50, R3.reuse, 0x2, R48 ;  /* 0x0000000203327824 */ /* 0x040fe200078e0230 */
[----:B------:R-:W-:Y:S02]  /*4700*/  LEA.HI.X.SX32 R25, R26, R41, 0x1, P0 ;  /* 0x000000291a197211 */ /* 0x000fe400000f0eff */
[----:B------:R-:W-:Y:S01]  /*4710*/  LEA R26, P0, R32, R39, 0x1 ;  /* 0x00000027201a7211 */ /* 0x000fe200078008ff */
[----:B------:R-:W-:Y:S01]  /*4720*/  IMAD R52, R3, 0x2, R50 ;  /* 0x0000000203347824 */ /* 0x000fe200078e0232 */
[----:B------:R-:W-:-:S02]  /*4730*/  LEA.HI.X.SX32 R23, R28, R41, 0x1, P1 ;  /* 0x000000291c177211 */ /* 0x000fc400008f0eff */
[----:B------:R-:W-:Y:S01]  /*4740*/  LEA R28, P1, R34, R39, 0x1 ;  /* 0x00000027221c7211 */ /* 0x000fe200078208ff */
[----:B------:R-:W-:Y:S01]  /*4750*/  IMAD R3, R3, 0x2, R52 ;  /* 0x0000000203037824 */ /* 0x000fe200078e0234 */
[----:B------:R-:W-:Y:S02]  /*4760*/  LEA.HI.X.SX32 R27, R32, R41, 0x1, P0 ;  /* 0x00000029201b7211 */ /* 0x000fe400000f0eff */
[----:B------:R-:W-:Y:S02]  /*4770*/  LEA R32, P0, R38, R39, 0x1 ;  /* 0x0000002726207211 */ /* 0x000fe400078008ff */
[----:B------:R-:W-:Y:S02]  /*4780*/  LEA.HI.X.SX32 R29, R34, R41, 0x1, P1 ;  /* 0x00000029221d7211 */ /* 0x000fe400008f0eff */
[-C--:B------:R-:W-:Y:S02]  /*4790*/  LEA R34, P1, R42, R39.reuse, 0x1 ;  /* 0x000000272a227211 */ /* 0x080fe400078208ff */
[----:B------:R-:W-:-:S02]  /*47a0*/  LEA R36, P2, R44, R39, 0x1 ;  /* 0x000000272c247211 */ /* 0x000fc400078408ff */
[----:B------:R-:W-:Y:S02]  /*47b0*/  LEA.HI.X.SX32 R33, R38, R41, 0x1, P0 ;  /* 0x0000002926217211 */ /* 0x000fe400000f0eff */
[----:B------:R-:W-:Y:S02]  /*47c0*/  LEA R38, P3, R3, R39, 0x1 ;  /* 0x0000002703267211 */ /* 0x000fe400078608ff */
[-C--:B------:R-:W-:Y:S02]  /*47d0*/  LEA.HI.X.SX32 R35, R42, R41.reuse, 0x1, P1 ;  /* 0x000000292a237211 */ /* 0x080fe400008f0eff */
[----:B------:R-:W-:Y:S01]  /*47e0*/  LEA.HI.X.SX32 R37, R44, R41, 0x1, P2 ;  /* 0x000000292c257211 */ /* 0x000fe200010f0eff */
[----:B-1----:R1:W-:Y:S01]  /*47f0*/  STG.E.U16 desc[UR26][R12.64], R4 ;  /* 0x000000040c007986 */ /* 0x0023e2000c10151a */
[----:B------:R-:W-:Y:S02]  /*4800*/  PRMT R49, R4, 0x7632, R49 ;  /* 0x0000763204317816 */ /* 0x000fe40000000031 */
[----:B------:R-:W-:-:S02]  /*4810*/  LEA R46, P0, R48, R39, 0x1 ;  /* 0x00000027302e7211 */ /* 0x000fc400078008ff */
[-C--:B------:R-:W-:Y:S01]  /*4820*/  LEA R44, P1, R50, R39.reuse, 0x1 ;  /* 0x00000027322c7211 */ /* 0x080fe200078208ff */
[----:B------:R2:W-:Y:S01]  /*4830*/  STG.E.U16 desc[UR26][R14.64], R49 ;  /* 0x000000310e007986 */ /* 0x0005e2000c10151a */
[----:B------:R-:W-:Y:S02]  /*4840*/  LEA R42, P2, R52, R39, 0x1 ;  /* 0x00000027342a7211 */ /* 0x000fe400078408ff */
[-C--:B------:R-:W-:Y:S01]  /*4850*/  LEA.HI.X.SX32 R39, R3, R41.reuse, 0x1, P3 ;  /* 0x0000002903277211 */ /* 0x080fe200018f0eff */
[----:B------:R3:W-:Y:S01]  /*4860*/  STG.E.U16 desc[UR26][R16.64], R5 ;  /* 0x0000000510007986 */ /* 0x0007e2000c10151a */
[----:B------:R-:W-:Y:S02]  /*4870*/  PRMT R3, R5, 0x7632, R3 ;  /* 0x0000763205037816 */ /* 0x000fe40000000003 */
[----:B-1----:R-:W-:Y:S02]  /*4880*/  PRMT R13, R6, 0x7632, R13 ;  /* 0x00007632060d7816 */ /* 0x002fe4000000000d */
[----:B0-----:R-:W-:Y:S01]  /*4890*/  PRMT R4, R9, 0x7632, R4 ;  /* 0x0000763209047816 */ /* 0x001fe20000000004 */
[----:B------:R0:W-:Y:S01]  /*48a0*/  STG.E.U16 desc[UR26][R18.64], R3 ;  /* 0x0000000312007986 */ /* 0x0001e2000c10151a */
[----:B------:R-:W-:-:S02]  /*48b0*/  LEA.HI.X.SX32 R47, R48, R41, 0x1, P0 ;  /* 0x00000029302f7211 */ /* 0x000fc400000f0eff */
[----:B--2---:R-:W-:Y:S01]  /*48c0*/  PRMT R15, R7, 0x7632, R15 ;  /* 0x00007632070f7816 */ /* 0x004fe2000000000f */
[----:B------:R-:W-:Y:S01]  /*48d0*/  STG.E.U16 desc[UR26][R24.64], R6 ;  /* 0x0000000618007986 */ /* 0x000fe2000c10151a */
[-C--:B------:R-:W-:Y:S02]  /*48e0*/  LEA.HI.X.SX32 R45, R50, R41.reuse, 0x1, P1 ;  /* 0x00000029322d7211 */ /* 0x080fe400008f0eff */
[----:B---3--:R-:W-:Y:S01]  /*48f0*/  PRMT R17, R8, 0x7632, R17 ;  /* 0x0000763208117816 */ /* 0x008fe20000000011 */
[----:B------:R-:W-:Y:S01]  /*4900*/  STG.E.U16 desc[UR26][R22.64], R13 ;  /* 0x0000000d16007986 */ /* 0x000fe2000c10151a */
[----:B------:R-:W-:Y:S02]  /*4910*/  LEA.HI.X.SX32 R43, R52, R41, 0x1, P2 ;  /* 0x00000029342b7211 */ /* 0x000fe400010f0eff */
[----:B------:R-:W-:Y:S01]  /*4920*/  LOP3.LUT R30, R30, 0xf0, RZ, 0xc0, !PT ;  /* 0x000000f01e1e7812 */ /* 0x000fe200078ec0ff */
[----:B------:R1:W-:Y:S01]  /*4930*/  STG.E.U16 desc[UR26][R20.64], R7 ;  /* 0x0000000714007986 */ /* 0x0003e2000c10151a */
[----:B0-----:R-:W-:-:S02]  /*4940*/  PRMT R3, R10, 0x7632, R3 ;  /* 0x000076320a037816 */ /* 0x001fc40000000003 */
[----:B------:R-:W-:Y:S01]  /*4950*/  PRMT R19, R11, 0x7632, R19 ;  /* 0x000076320b137816 */ /* 0x000fe20000000013 */
[----:B------:R-:W-:Y:S01]  /*4960*/  STG.E.U16 desc[UR26][R26.64], R15 ;  /* 0x0000000f1a007986 */ /* 0x000fe2000c10151a */
[----:B------:R-:W-:Y:S01]  /*4970*/  ISETP.GE.U32.AND P0, PT, R0, 0x40, PT ;  /* 0x000000400000780c */ /* 0x000fe20003f06070 */
[C---:B------:R-:W-:Y:S02]  /*4980*/  IMAD.HI R0, R2.reuse, 0x4, RZ ;  /* 0x0000000402007827 */ /* 0x040fe400078e02ff */
[----:B------:R-:W-:Y:S04]  /*4990*/  STG.E.U16 desc[UR26][R28.64], R8 ;  /* 0x000000081c007986 */ /* 0x000fe8000c10151a */
[----:B------:R-:W-:Y:S01]  /*49a0*/  STG.E.U16 desc[UR26][R32.64], R17 ;  /* 0x0000001120007986 */ /* 0x000fe2000c10151a */
[----:B-1----:R-:W0:Y:S03]  /*49b0*/  LDC.64 R6, c[0x0][0x3a0] ;  /* 0x0000e800ff067b82 */ /* 0x002e260000000a00 */
[----:B------:R-:W-:Y:S04]  /*49c0*/  STG.E.U16 desc[UR26][R34.64], R9 ;  /* 0x0000000922007986 */ /* 0x000fe8000c10151a */
[----:B------:R-:W-:Y:S04]  /*49d0*/  STG.E.U16 desc[UR26][R36.64], R4 ;  /* 0x0000000424007986 */ /* 0x000fe8000c10151a */
[----:B------:R-:W-:Y:S04]  /*49e0*/  STG.E.U16 desc[UR26][R46.64], R10 ;  /* 0x0000000a2e007986 */ /* 0x000fe8000c10151a */
[----:B------:R1:W-:Y:S04]  /*49f0*/  STG.E.U16 desc[UR26][R44.64], R3 ;  /* 0x000000032c007986 */ /* 0x0003e8000c10151a */
[----:B------:R-:W-:Y:S04]  /*4a00*/  STG.E.U16 desc[UR26][R42.64], R11 ;  /* 0x0000000b2a007986 */ /* 0x000fe8000c10151a */
[----:B------:R-:W-:Y:S01]  /*4a10*/  STG.E.U16 desc[UR26][R38.64], R19 ;  /* 0x0000001326007986 */ /* 0x000fe2000c10151a */
[----:B------:R-:W-:Y:S01]  /*4a20*/  BAR.SYNC.DEFER_BLOCKING 0x0 ;  /* 0x0000000000007b1d */ /* 0x000fe20000010000 */
[----:B-1----:R-:W-:-:S05]  /*4a30*/  IMAD.SHL.U32 R3, R2, 0x4, RZ ;  /* 0x0000000402037824 */ /* 0x002fca00078e00ff */
[----:B0-----:R-:W-:-:S04]  /*4a40*/  IADD3 R2, P1, P2, R3, UR6, R6 ;  /* 0x0000000603027c10 */ /* 0x001fc8000fa3e006 */
[----:B------:R-:W-:Y:S01]  /*4a50*/  IADD3.X R3, PT, PT, R0, UR5, R7, P1, P2 ;  /* 0x0000000500037c10 */ /* 0x000fe20008fe4407 */
[----:B------:R-:W-:Y:S01]  /*4a60*/  STSM.16.M88 [R31], R40 ;  /* 0x000000281f007844 */ /* 0x000fe20000000000 */
[----:B------:R-:W-:Y:S06]  /*4a70*/  BAR.SYNC.DEFER_BLOCKING 0x0 ;  /* 0x0000000000007b1d */ /* 0x000fec0000010000 */
[----:B------:R-:W0:Y:S04]  /*4a80*/  LDSM.16.M88 R5, [R30+UR13] ;  /* 0x0000000d1e05783b */ /* 0x000e280008000000 */
[----:B0-----:R0:W-:Y:S01]  /*4a90*/  @!P0 STG.E desc[UR26][R2.64], R5 ;  /* 0x0000000502008986 */ /* 0x0011e2000c10191a */
[----:B------:R-:W-:Y:S06]  /*4aa0*/  BAR.SYNC.DEFER_BLOCKING 0x0 ;  /* 0x0000000000007b1d */ /* 0x000fec0000010000 */
[----:B------:R-:W-:Y:S05]  /*4ab0*/  BRA.U UP1, `(.L_x_22) ;  /* 0x0000000101a07547 */ /* 0x000fea000b800000 */
[----:B------:R-:W1:Y:S01]  /*4ac0*/  S2UR UR5, SR_CgaCtaId ;  /* 0x00000000000579c3 */ /* 0x000e620000008800 */
[----:B------:R-:W-:Y:S01]  /*4ad0*/  NOP ;  /* 0x0000000000007918 */ /* 0x000fe20000000000 */
[----:B------:R-:W-:Y:S01]  /*4ae0*/  UMOV UR4, 0x50 ;  /* 0x0000005000047882 */ /* 0x000fe20000000000 */
[----:B------:R-:W-:Y:S02]  /*4af0*/  IMAD.U32 R0, RZ, RZ, UR15 ;  /* 0x0000000fff007e24 */ /* 0x000fe4000f8e00ff */
[----:B0-----:R-:W-:Y:S02]  /*4b00*/  IMAD.MOV.U32 R3, RZ, RZ, 0x3 ;  /* 0x00000003ff037424 */ /* 0x001fe400078e00ff */
[----:B------:R-:W-:Y:S01]  /*4b10*/  IMAD.MOV.U32 R7, RZ, RZ, 0x1 ;  /* 0x00000001ff077424 */ /* 0x000fe200078e00ff */
[----:B------:R-:W-:-:S04]  /*4b20*/  LOP3.LUT R0, R0, 0xffff, RZ, 0xc0, !PT ;  /* 0x0000ffff00007812 */ /* 0x000fc800078ec0ff */
[----:B------:R-:W-:-:S05]  /*4b30*/  SHF.R.U32.HI R0, RZ, 0x5, R0 ;  /* 0x00000005ff007819 */ /* 0x000fca0000011600 */
[----:B------:R-:W-:Y:S01]  /*4b40*/  VIADD R2, R0, 0x10 ;  /* 0x0000001000027836 */ /* 0x000fe20000000000 */
[----:B------:R-:W-:Y:S01]  /*4b50*/  SHF.L.U32 R0, R3, R0, RZ ;  /* 0x0000000003007219 */ /* 0x000fe200000006ff */
[----:B-1----:R-:W-:-:S03]  /*4b60*/  ULEA UR6, UR5, UR4, 0x18 ;  /* 0x0000000405067291 */ /* 0x002fc6000f8ec0ff */
[----:B------:R-:W-:-:S04]  /*4b70*/  SHF.L.U32 R3, R7, R2, RZ ;  /* 0x0000000207037219 */ /* 0x000fc800000006ff */
[----:B------:R-:W-:Y:S02]  /*4b80*/  LOP3.LUT R0, R3, R0, RZ, 0xfc, !PT ;  /* 0x0000000003007212 */ /* 0x000fe400078efcff */
[----:B------:R-:W0:Y:S02]  /*4b90*/  LDS R5, [UR6] ;  /* 0x00000006ff057984 */ /* 0x000e240008000800 */
[C---:B------:R-:W-:Y:S02]  /*4ba0*/  LOP3.LUT R2, R0.reuse, 0xffff, RZ, 0xc0, !PT ;  /* 0x0000ffff00027812 */ /* 0x040fe400078ec0ff */
[----:B0-----:R-:W-:-:S04]  /*4bb0*/  LOP3.LUT R3, R0, 0xffff, R5, 0x80, !PT ;  /* 0x0000ffff00037812 */ /* 0x001fc800078e8005 */
[----:B------:R-:W-:-:S13]  /*4bc0*/  ISETP.NE.AND P0, PT, R3, R2, PT ;  /* 0x000000020300720c */ /* 0x000fda0003f05270 */
[----:B------:R-:W-:Y:S05]  /*4bd0*/  @P0 BRA `(.L_x_23) ;  /* 0x0000000000500947 */ /* 0x000fea0003800000 */
[----:B------:R-:W-:Y:S02]  /*4be0*/  SHF.R.U32.HI R5, RZ, 0x10, R5 ;  /* 0x00000010ff057819 */ /* 0x000fe40000011605 */
[----:B------:R-:W-:-:S04]  /*4bf0*/  SHF.R.U32.HI R2, RZ, 0x10, R0 ;  /* 0x00000010ff027819 */ /* 0x000fc80000011600 */
[----:B------:R-:W-:-:S04]  /*4c00*/  LOP3.LUT R5, R5, R2, RZ, 0xc0, !PT ;  /* 0x0000000205057212 */ /* 0x000fc800078ec0ff */
[----:B------:R-:W-:-:S13]  /*4c10*/  ISETP.NE.AND P0, PT, R5, R2, PT ;  /* 0x000000020500720c */ /* 0x000fda0003f05270 */
[----:B------:R-:W-:Y:S05]  /*4c20*/  @P0 BRA `(.L_x_24) ;  /* 0x0000000000300947 */ /* 0x000fea0003800000 */
[----:B------:R-:W-:Y:S01]  /*4c30*/  R2UR UR4, R0 ;  /* 0x00000000000472ca */ /* 0x000fe200000e0000 */
[----:B------:R-:W-:Y:S01]  /*4c40*/  VOTEU.ANY UR5, UPT, PT ;  /* 0x0000000000057886 */ /* 0x000fe200038e0100 */
[----:B------:R-:W0:Y:S01]  /*4c50*/  S2R R0, SR_LANEID ;  /* 0x0000000000007919 */ /* 0x000e220000000000 */
[----:B------:R-:W-:-:S10]  /*4c60*/  UFLO.U32 UR5, UR5 ;  /* 0x00000005000572bd */ /* 0x000fd400080e0000 */
[----:B------:R-:W-:-:S06]  /*4c70*/  ULOP3.LUT UR4, URZ, UR4, URZ, 0x33, !UPT ;  /* 0x00000004ff047292 */ /* 0x000fcc000f8e33ff */
[----:B------:R-:W-:-:S04]  /*4c80*/  IMAD.U32 R2, RZ, RZ, UR4 ;  /* 0x00000004ff027e24 */ /* 0x000fc8000f8e00ff */
[----:B------:R-:W1:Y:S02]  /*4c90*/  REDUX UR7, R2 ;  /* 0x00000000020773c4 */ /* 0x000e640000000000 */
[----:B------:R2:W-:Y:S01]  /*4ca0*/  UTCATOMSWS.AND URZ, UR4 ;  /* 0x0000000400ff79e3 */ /* 0x0005e20008000000 */
[----:B0-----:R-:W-:Y:S01]  /*4cb0*/  ISETP.EQ.U32.AND P0, PT, R0, UR5, PT ;  /* 0x0000000500007c0c */ /* 0x001fe2000bf02070 */
[----:B-1----:R-:W-:-:S12]  /*4cc0*/  IMAD.U32 R0, RZ, RZ, UR7 ;  /* 0x00000007ff007e24 */ /* 0x002fd8000f8e00ff */
[----:B------:R2:W-:Y:S01]  /*4cd0*/  @P0 ATOMS.AND RZ, [UR6], R0 ;  /* 0x00000000ffff098c */ /* 0x0005e2000a800006 */
[----:B------:R-:W-:Y:S05]  /*4ce0*/  BRA `(.L_x_22) ;  /* 0x0000000000147947 */ /* 0x000fea0003800000 */
.L_x_24:
[----:B------:R-:W-:-:S07]  /*4cf0*/  MOV R2, 0x4d10 ;  /* 0x00004d1000027802 */ /* 0x000fce0000000f00 */
[----:B------:R-:W-:Y:S05]  /*4d00*/  CALL.REL.NOINC `($__internal_0_$__cuda_sm10x_tcgen05_guardrail_trap_col_being_dealloced_not_returned_by_alloc) ;  /* 0x0000000000447944 */ /* 0x000fea0003c00000 */
[----:B------:R-:W-:Y:S05]  /*4d10*/  BRA `(.L_x_22) ;  /* 0x0000000000087947 */ /* 0x000fea0003800000 */
.L_x_23:
[----:B------:R-:W-:-:S07]  /*4d20*/  MOV R2, 0x4d40 ;  /* 0x00004d4000027802 */ /* 0x000fce0000000f00 */
[----:B------:R-:W-:Y:S05]  /*4d30*/  CALL.REL.NOINC `($__internal_2_$__cuda_sm10x_tcgen05_guardrail_trap_unallocated_columns_being_dealloced) ;  /* 0x0000000000507944 */ /* 0x000fea0003c00000 */
.L_x_22:
[----:B------:R-:W-:Y:S01]  /*4d40*/  NOP ;  /* 0x0000000000007918 */ /* 0x000fe20000000000 */
[----:B--2---:R-:W-:Y:S05]  /*4d50*/  EXIT ;  /* 0x000000000000794d */ /* 0x004fea0003800000 */
.L_x_8:
[----:B------:R-:W1:Y:S02]  /*4d60*/  SYNCS.PHASECHK.TRANS64.TRYWAIT P2, [UR13+0x1800], RZ ;  /* 0x001800ffff0075a7 */ /* 0x000e64000804110d */
[----:B-1----:R-:W-:Y:S05]  /*4d70*/  @!P2 BRA `(.L_x_8) ;  /* 0xfffffffc00f8a947 */ /* 0x002fea000383ffff */
[----:B------:R-:W-:Y:S05]  /*4d80*/  BRA `(.L_x_7) ;  /* 0xffffffc8001c7947 */ /* 0x000fea000383ffff */
.L_x_17:
[----:B------:R-:W2:Y:S02]  /*4d90*/  SYNCS.PHASECHK.TRANS64.TRYWAIT P3, [UR13+0x2810], RZ ;  /* 0x002810ffff0075a7 */ /* 0x000ea4000806110d */
[----:B--2---:R-:W-:Y:S05]  /*4da0*/  @!P3 BRA `(.L_x_17) ;  /* 0xfffffffc00f8b947 */ /* 0x004fea000383ffff */
[----:B------:R-:W-:Y:S05]  /*4db0*/  BRA `(.L_x_25) ;  /* 0xffffffdc00887947 */ /* 0x000fea000383ffff */
.L_x_18:
[----:B------:R-:W1:Y:S02]  /*4dc0*/  SYNCS.PHASECHK.TRANS64.TRYWAIT P0, [UR33], R17 ;  /* 0x00000011ff0075a7 */ /* 0x000e640008001121 */
[----:B-1----:R-:W-:Y:S05]  /*4dd0*/  @!P0 BRA `(.L_x_18) ;  /* 0xfffffffc00f88947 */ /* 0x002fea000383ffff */
[----:B------:R-:W-:Y:S05]  /*4de0*/  BRA `(.L_x_26) ;  /* 0xffffffe800107947 */ /* 0x000fea000383ffff */
.L_x_21:
[----:B------:R-:W0:Y:S02]  /*4df0*/  SYNCS.PHASECHK.TRANS64.TRYWAIT P0, [UR33], R3 ;  /* 0x00000003ff0075a7 */ /* 0x000e240008001121 */
[----:B0-----:R-:W-:Y:S05]  /*4e00*/  @!P0 BRA `(.L_x_21) ;  /* 0xfffffffc00f88947 */ /* 0x001fea000383ffff */
[----:B------:R-:W-:Y:S05]  /*4e10*/  BRA `(.L_x_27) ;  /* 0xffffffec00a47947 */ /* 0x000fea000383ffff */
        .weak           $__internal_0_$__cuda_sm10x_tcgen05_guardrail_trap_col_being_dealloced_not_returned_by_alloc
        .type           $__internal_0_$__cuda_sm10x_tcgen05_guardrail_trap_col_being_dealloced_not_returned_by_alloc,@function
        .size           $__internal_0_$__cuda_sm10x_tcgen05_guardrail_trap_col_being_dealloced_not_returned_by_alloc,($__internal_1_$__cuda_sm10x_tcgen05_guardrail_trap_phase_invalid_during_alloc - $__internal_0_$__cuda_sm10x_tcgen05_guardrail_trap_col_being_dealloced_not_returned_by_alloc)
$__internal_0_$__cuda_sm10x_tcgen05_guardrail_trap_col_being_dealloced_not_returned_by_alloc:
[----:B------:R-:W-:Y:S05]  /*4e20*/  BPT.TRAP 0x1 ;  /* 0x000000040000795c */ /* 0x000fea0000300000 */
[----:B------:R-:W-:-:S04]  /*4e30*/  IMAD.MOV.U32 R3, RZ, RZ, 0x0 ;  /* 0x00000000ff037424 */ /* 0x000fc800078e00ff */
[----:B------:R-:W-:Y:S05]  /*4e40*/  RET.REL.NODEC R2 `(attn_fwd) ;  /* 0xffffffb0026c7950 */ /* 0x000fea0003c3ffff */
        .weak           $__internal_1_$__cuda_sm10x_tcgen05_guardrail_trap_phase_invalid_during_alloc
        .type           $__internal_1_$__cuda_sm10x_tcgen05_guardrail_trap_phase_invalid_during_alloc,@function
        .size           $__internal_1_$__cuda_sm10x_tcgen05_guardrail_trap_phase_invalid_during_alloc,($__internal_2_$__cuda_sm10x_tcgen05_guardrail_trap_unallocated_columns_being_dealloced - $__internal_1_$__cuda_sm10x_tcgen05_guardrail_trap_phase_invalid_during_alloc)
$__internal_1_$__cuda_sm10x_tcgen05_guardrail_trap_phase_invalid_during_alloc:
[----:B------:R-:W-:Y:S05]  /*4e50*/  BPT.TRAP 0x1 ;  /* 0x000000040000795c */ /* 0x000fea0000300000 */
[----:B------:R-:W-:-:S04]  /*4e60*/  IMAD.MOV.U32 R3, RZ, RZ, 0x0 ;  /* 0x00000000ff037424 */ /* 0x000fc800078e00ff */
[----:B------:R-:W-:Y:S05]  /*4e70*/  RET.REL.NODEC R2 `(attn_fwd) ;  /* 0xffffffb002607950 */ /* 0x000fea0003c3ffff */
        .weak           $__internal_2_$__cuda_sm10x_tcgen05_guardrail_trap_unallocated_columns_being_dealloced
        .type           $__internal_2_$__cuda_sm10x_tcgen05_guardrail_trap_unallocated_columns_being_dealloced,@function
        .size           $__internal_2_$__cuda_sm10x_tcgen05_guardrail_trap_unallocated_columns_being_dealloced,(.L_x_31 - $__internal_2_$__cuda_sm10x_tcgen05_guardrail_trap_unallocated_columns_being_dealloced)
$__internal_2_$__cuda_sm10x_tcgen05_guardrail_trap_unallocated_columns_being_dealloced:
[----:B------:R-:W-:Y:S05]  /*4e80*/  BPT.TRAP 0x1 ;  /* 0x000000040000795c */ /* 0x000fea0000300000 */
[----:B------:R-:W-:-:S04]  /*4e90*/  IMAD.MOV.U32 R3, RZ, RZ, 0x0 ;  /* 0x00000000ff037424 */ /* 0x000fc800078e00ff */
[----:B------:R-:W-:Y:S05]  /*4ea0*/  RET.REL.NODEC R2 `(attn_fwd) ;  /* 0xffffffb002547950 */ /* 0x000fea0003c3ffff */
.L_x_28:
[----:B------:R-:W-:-:S00]  /*4eb0*/  BRA `(.L_x_28) ;  /* 0xfffffffc00fc7947 */ /* 0x000fc0000383ffff */
[----:B------:R-:W-:-:S00]  /*4ec0*/  NOP ;  /* 0x0000000000007918 */ /* 0x000fc00000000000 */
        /* <DEDUP_REMOVED lines=11> */
.L_x_31:


//--------------------- .nv.global.init           --------------------------
	.section	.nv.global.init,"aw",@progbits
.nv.global.init:
	.type		_$_str,@object
	.size		_$_str,(.L_3 - _$_str)
_$_str:
        /*0000*/ 	.byte	0x5f, 0x5f, 0x43, 0x55, 0x44, 0x41, 0x5f, 0x46, 0x54, 0x5a, 0x00
.L_3:


//--------------------- .nv.shared.attn_fwd       --------------------------
	.section	.nv.shared.attn_fwd,"aw",@nobits
	.sectionflags	@""
	.align	16
	.zero		1024


//--------------------- .nv.shared.reserved.0     --------------------------
	.section	.nv.shared.reserved.0,"aw",@nobits
	.align	8
	.weak		__nv_reservedSMEM_offset_0_alias
	.size		__nv_reservedSMEM_offset_0_alias, 0, 64
	.other		__nv_reservedSMEM_offset_0_alias,@"STO_CUDA_RESERVED_SHARED STV_DEFAULT"
__nv_reservedSMEM_offset_0_alias:
	.zero		0
.nv.shared.reserved.0:
	.zero		64
	.weak		__nv_reservedSMEM_allocation_phase
	.type		__nv_reservedSMEM_allocation_phase,@object
	.size		__nv_reservedSMEM_allocation_phase,(.L_0 - __nv_reservedSMEM_allocation_phase)
__nv_reservedSMEM_allocation_phase:
	.zero		1
.L_0:
	.zero		7
	.weak		__nv_reservedSMEM_devtool_atexit_pc
	.type		__nv_reservedSMEM_devtool_atexit_pc,@object
	.size		__nv_reservedSMEM_devtool_atexit_pc,(__nv_reservedSMEM_allocation_mask - __nv_reservedSMEM_devtool_atexit_pc)
__nv_reservedSMEM_devtool_atexit_pc:
	.zero		8
	.weak		__nv_reservedSMEM_allocation_mask
	.type		__nv_reservedSMEM_allocation_mask,@object
	.size		__nv_reservedSMEM_allocation_mask,(.L_2 - __nv_reservedSMEM_allocation_mask)
__nv_reservedSMEM_allocation_mask:
	.zero		4
.L_2:


//--------------------- .nv.constant0.attn_fwd    --------------------------
	.section	.nv.constant0.attn_fwd,"a",@progbits
	.sectionflags	@""
	.align	4
.nv.constant0.attn_fwd:
	.zero		1032


//--------------------- SYMBOLS --------------------------

	.type		.nv.reservedSmem.offset0,@object
	.size		.nv.reservedSmem.offset0,0x4
	.type		.nv.reservedSmem.cap,@object
	.size		.nv.reservedSmem.cap,0x4
